//
// Generated by NVIDIA NVVM Compiler
//
// Compiler Build ID: CL-36424714
// Cuda compilation tools, release 13.0, V13.0.88
// Based on NVVM 20.0.0
//

.version 9.0
.target sm_100
.address_size 64

	// .globl	_Z10k_smallestP8GPUPointS_iiPc

.visible .entry _Z10k_smallestP8GPUPointS_iiPc(
	.param .u64 .ptr .align 1 _Z10k_smallestP8GPUPointS_iiPc_param_0,
	.param .align 4 .b8 _Z10k_smallestP8GPUPointS_iiPc_param_1[12],
	.param .u32 _Z10k_smallestP8GPUPointS_iiPc_param_2,
	.param .u32 _Z10k_smallestP8GPUPointS_iiPc_param_3,
	.param .u64 .ptr .align 1 _Z10k_smallestP8GPUPointS_iiPc_param_4
)
{
	.reg .pred 	%p<38>;
	.reg .b16 	%rs<50>;
	.reg .b32 	%r<119>;
	.reg .b32 	%f<189>;
	.reg .b64 	%rd<74>;

	ld.param.f32 	%f4, [_Z10k_smallestP8GPUPointS_iiPc_param_1+4];
	ld.param.f32 	%f3, [_Z10k_smallestP8GPUPointS_iiPc_param_1];
	ld.param.u64 	%rd15, [_Z10k_smallestP8GPUPointS_iiPc_param_0];
	ld.param.u32 	%r52, [_Z10k_smallestP8GPUPointS_iiPc_param_2];
	ld.param.u32 	%r53, [_Z10k_smallestP8GPUPointS_iiPc_param_3];
	ld.param.u64 	%rd16, [_Z10k_smallestP8GPUPointS_iiPc_param_4];
	cvta.to.global.u64 	%rd1, %rd16;
	cvta.to.global.u64 	%rd2, %rd15;
	mov.u32 	%r1, %tid.x;
	mov.u32 	%r59, %ctaid.x;
	mov.u32 	%r60, %ntid.x;
	mul.lo.s32 	%r2, %r59, %r60;
	add.s32 	%r3, %r2, %r1;
	mov.u32 	%r61, %nctaid.x;
	mul.lo.s32 	%r4, %r60, %r61;
	setp.ge.s32 	%p1, %r3, %r53;
	@%p1 bra 	$L__BB0_16;
	not.b32 	%r63, %r2;
	add.s32 	%r64, %r52, %r63;
	sub.s32 	%r5, %r64, %r1;
	neg.s32 	%r6, %r4;
	mov.b32 	%r99, 0;
	mov.b16 	%rs48, 0;
	cvt.u16.u32 	%rs12, %r6;
	mov.u16 	%rs49, %rs48;
	mov.u32 	%r100, %r3;
$L__BB0_2:
	mad.lo.s32 	%r9, %r99, %r6, %r5;
	add.s32 	%r108, %r100, 1;
	setp.ge.s32 	%p2, %r108, %r52;
	mov.u32 	%r113, %r100;
	@%p2 bra 	$L__BB0_15;
	add.s32 	%r66, %r9, -1;
	setp.lt.u32 	%p3, %r66, 7;
	mov.u32 	%r113, %r100;
	@%p3 bra 	$L__BB0_7;
	and.b32  	%r67, %r9, -8;
	neg.s32 	%r101, %r67;
	mov.u32 	%r102, %r100;
	mov.u32 	%r113, %r100;
$L__BB0_5:
	.pragma "nounroll";
	add.s32 	%r68, %r102, 1;
	mul.wide.s32 	%rd17, %r68, 12;
	add.s64 	%rd18, %rd2, %rd17;
	ld.global.f32 	%f5, [%rd18];
	ld.global.f32 	%f6, [%rd18+4];
	sub.f32 	%f7, %f3, %f5;
	sub.f32 	%f8, %f4, %f6;
	mul.f32 	%f9, %f8, %f8;
	fma.rn.f32 	%f10, %f7, %f7, %f9;
	mul.wide.s32 	%rd19, %r113, 12;
	add.s64 	%rd20, %rd2, %rd19;
	ld.global.f32 	%f11, [%rd20];
	ld.global.f32 	%f12, [%rd20+4];
	sub.f32 	%f13, %f3, %f11;
	sub.f32 	%f14, %f4, %f12;
	mul.f32 	%f15, %f14, %f14;
	fma.rn.f32 	%f16, %f13, %f13, %f15;
	setp.lt.f32 	%p4, %f10, %f16;
	selp.b32 	%r69, %r68, %r113, %p4;
	ld.global.f32 	%f17, [%rd18+12];
	ld.global.f32 	%f18, [%rd18+16];
	sub.f32 	%f19, %f3, %f17;
	sub.f32 	%f20, %f4, %f18;
	mul.f32 	%f21, %f20, %f20;
	fma.rn.f32 	%f22, %f19, %f19, %f21;
	mul.wide.s32 	%rd21, %r69, 12;
	add.s64 	%rd22, %rd2, %rd21;
	ld.global.f32 	%f23, [%rd22];
	ld.global.f32 	%f24, [%rd22+4];
	sub.f32 	%f25, %f3, %f23;
	sub.f32 	%f26, %f4, %f24;
	mul.f32 	%f27, %f26, %f26;
	fma.rn.f32 	%f28, %f25, %f25, %f27;
	setp.lt.f32 	%p5, %f22, %f28;
	add.s32 	%r70, %r102, 2;
	selp.b32 	%r71, %r70, %r69, %p5;
	ld.global.f32 	%f29, [%rd18+24];
	ld.global.f32 	%f30, [%rd18+28];
	sub.f32 	%f31, %f3, %f29;
	sub.f32 	%f32, %f4, %f30;
	mul.f32 	%f33, %f32, %f32;
	fma.rn.f32 	%f34, %f31, %f31, %f33;
	mul.wide.s32 	%rd23, %r71, 12;
	add.s64 	%rd24, %rd2, %rd23;
	ld.global.f32 	%f35, [%rd24];
	ld.global.f32 	%f36, [%rd24+4];
	sub.f32 	%f37, %f3, %f35;
	sub.f32 	%f38, %f4, %f36;
	mul.f32 	%f39, %f38, %f38;
	fma.rn.f32 	%f40, %f37, %f37, %f39;
	setp.lt.f32 	%p6, %f34, %f40;
	add.s32 	%r72, %r102, 3;
	selp.b32 	%r73, %r72, %r71, %p6;
	ld.global.f32 	%f41, [%rd18+36];
	ld.global.f32 	%f42, [%rd18+40];
	sub.f32 	%f43, %f3, %f41;
	sub.f32 	%f44, %f4, %f42;
	mul.f32 	%f45, %f44, %f44;
	fma.rn.f32 	%f46, %f43, %f43, %f45;
	mul.wide.s32 	%rd25, %r73, 12;
	add.s64 	%rd26, %rd2, %rd25;
	ld.global.f32 	%f47, [%rd26];
	ld.global.f32 	%f48, [%rd26+4];
	sub.f32 	%f49, %f3, %f47;
	sub.f32 	%f50, %f4, %f48;
	mul.f32 	%f51, %f50, %f50;
	fma.rn.f32 	%f52, %f49, %f49, %f51;
	setp.lt.f32 	%p7, %f46, %f52;
	add.s32 	%r74, %r102, 4;
	selp.b32 	%r75, %r74, %r73, %p7;
	ld.global.f32 	%f53, [%rd18+48];
	ld.global.f32 	%f54, [%rd18+52];
	sub.f32 	%f55, %f3, %f53;
	sub.f32 	%f56, %f4, %f54;
	mul.f32 	%f57, %f56, %f56;
	fma.rn.f32 	%f58, %f55, %f55, %f57;
	mul.wide.s32 	%rd27, %r75, 12;
	add.s64 	%rd28, %rd2, %rd27;
	ld.global.f32 	%f59, [%rd28];
	ld.global.f32 	%f60, [%rd28+4];
	sub.f32 	%f61, %f3, %f59;
	sub.f32 	%f62, %f4, %f60;
	mul.f32 	%f63, %f62, %f62;
	fma.rn.f32 	%f64, %f61, %f61, %f63;
	setp.lt.f32 	%p8, %f58, %f64;
	add.s32 	%r76, %r102, 5;
	selp.b32 	%r77, %r76, %r75, %p8;
	ld.global.f32 	%f65, [%rd18+60];
	ld.global.f32 	%f66, [%rd18+64];
	sub.f32 	%f67, %f3, %f65;
	sub.f32 	%f68, %f4, %f66;
	mul.f32 	%f69, %f68, %f68;
	fma.rn.f32 	%f70, %f67, %f67, %f69;
	mul.wide.s32 	%rd29, %r77, 12;
	add.s64 	%rd30, %rd2, %rd29;
	ld.global.f32 	%f71, [%rd30];
	ld.global.f32 	%f72, [%rd30+4];
	sub.f32 	%f73, %f3, %f71;
	sub.f32 	%f74, %f4, %f72;
	mul.f32 	%f75, %f74, %f74;
	fma.rn.f32 	%f76, %f73, %f73, %f75;
	setp.lt.f32 	%p9, %f70, %f76;
	add.s32 	%r78, %r102, 6;
	selp.b32 	%r79, %r78, %r77, %p9;
	ld.global.f32 	%f77, [%rd18+72];
	ld.global.f32 	%f78, [%rd18+76];
	sub.f32 	%f79, %f3, %f77;
	sub.f32 	%f80, %f4, %f78;
	mul.f32 	%f81, %f80, %f80;
	fma.rn.f32 	%f82, %f79, %f79, %f81;
	mul.wide.s32 	%rd31, %r79, 12;
	add.s64 	%rd32, %rd2, %rd31;
	ld.global.f32 	%f83, [%rd32];
	ld.global.f32 	%f84, [%rd32+4];
	sub.f32 	%f85, %f3, %f83;
	sub.f32 	%f86, %f4, %f84;
	mul.f32 	%f87, %f86, %f86;
	fma.rn.f32 	%f88, %f85, %f85, %f87;
	setp.lt.f32 	%p10, %f82, %f88;
	add.s32 	%r80, %r102, 7;
	selp.b32 	%r81, %r80, %r79, %p10;
	ld.global.f32 	%f89, [%rd18+84];
	ld.global.f32 	%f90, [%rd18+88];
	sub.f32 	%f91, %f3, %f89;
	sub.f32 	%f92, %f4, %f90;
	mul.f32 	%f93, %f92, %f92;
	fma.rn.f32 	%f94, %f91, %f91, %f93;
	mul.wide.s32 	%rd33, %r81, 12;
	add.s64 	%rd34, %rd2, %rd33;
	ld.global.f32 	%f95, [%rd34];
	ld.global.f32 	%f96, [%rd34+4];
	sub.f32 	%f97, %f3, %f95;
	sub.f32 	%f98, %f4, %f96;
	mul.f32 	%f99, %f98, %f98;
	fma.rn.f32 	%f100, %f97, %f97, %f99;
	setp.lt.f32 	%p11, %f94, %f100;
	add.s32 	%r102, %r102, 8;
	selp.b32 	%r113, %r102, %r81, %p11;
	add.s32 	%r101, %r101, 8;
	setp.ne.s32 	%p12, %r101, 0;
	@%p12 bra 	$L__BB0_5;
	add.s32 	%r108, %r102, 1;
$L__BB0_7:
	and.b32  	%r82, %r9, 7;
	setp.eq.s32 	%p13, %r82, 0;
	@%p13 bra 	$L__BB0_15;
	cvt.u16.u32 	%rs13, %r5;
	mad.lo.s16 	%rs14, %rs49, %rs12, %rs13;
	cvt.u32.u16 	%r84, %rs14;
	and.b32  	%r22, %r84, 7;
	add.s32 	%r85, %r22, -1;
	setp.lt.u32 	%p14, %r85, 3;
	@%p14 bra 	$L__BB0_10;
	mul.wide.s32 	%rd35, %r108, 12;
	add.s64 	%rd36, %rd2, %rd35;
	ld.global.f32 	%f101, [%rd36];
	ld.global.f32 	%f102, [%rd36+4];
	sub.f32 	%f103, %f3, %f101;
	sub.f32 	%f104, %f4, %f102;
	mul.f32 	%f105, %f104, %f104;
	fma.rn.f32 	%f106, %f103, %f103, %f105;
	mul.wide.s32 	%rd37, %r113, 12;
	add.s64 	%rd38, %rd2, %rd37;
	ld.global.f32 	%f107, [%rd38];
	ld.global.f32 	%f108, [%rd38+4];
	sub.f32 	%f109, %f3, %f107;
	sub.f32 	%f110, %f4, %f108;
	mul.f32 	%f111, %f110, %f110;
	fma.rn.f32 	%f112, %f109, %f109, %f111;
	setp.lt.f32 	%p15, %f106, %f112;
	selp.b32 	%r86, %r108, %r113, %p15;
	add.s32 	%r87, %r108, 1;
	ld.global.f32 	%f113, [%rd36+12];
	ld.global.f32 	%f114, [%rd36+16];
	sub.f32 	%f115, %f3, %f113;
	sub.f32 	%f116, %f4, %f114;
	mul.f32 	%f117, %f116, %f116;
	fma.rn.f32 	%f118, %f115, %f115, %f117;
	mul.wide.s32 	%rd39, %r86, 12;
	add.s64 	%rd40, %rd2, %rd39;
	ld.global.f32 	%f119, [%rd40];
	ld.global.f32 	%f120, [%rd40+4];
	sub.f32 	%f121, %f3, %f119;
	sub.f32 	%f122, %f4, %f120;
	mul.f32 	%f123, %f122, %f122;
	fma.rn.f32 	%f124, %f121, %f121, %f123;
	setp.lt.f32 	%p16, %f118, %f124;
	selp.b32 	%r88, %r87, %r86, %p16;
	add.s32 	%r89, %r108, 2;
	ld.global.f32 	%f125, [%rd36+24];
	ld.global.f32 	%f126, [%rd36+28];
	sub.f32 	%f127, %f3, %f125;
	sub.f32 	%f128, %f4, %f126;
	mul.f32 	%f129, %f128, %f128;
	fma.rn.f32 	%f130, %f127, %f127, %f129;
	mul.wide.s32 	%rd41, %r88, 12;
	add.s64 	%rd42, %rd2, %rd41;
	ld.global.f32 	%f131, [%rd42];
	ld.global.f32 	%f132, [%rd42+4];
	sub.f32 	%f133, %f3, %f131;
	sub.f32 	%f134, %f4, %f132;
	mul.f32 	%f135, %f134, %f134;
	fma.rn.f32 	%f136, %f133, %f133, %f135;
	setp.lt.f32 	%p17, %f130, %f136;
	selp.b32 	%r90, %r89, %r88, %p17;
	add.s32 	%r91, %r108, 3;
	ld.global.f32 	%f137, [%rd36+36];
	ld.global.f32 	%f138, [%rd36+40];
	sub.f32 	%f139, %f3, %f137;
	sub.f32 	%f140, %f4, %f138;
	mul.f32 	%f141, %f140, %f140;
	fma.rn.f32 	%f142, %f139, %f139, %f141;
	mul.wide.s32 	%rd43, %r90, 12;
	add.s64 	%rd44, %rd2, %rd43;
	ld.global.f32 	%f143, [%rd44];
	ld.global.f32 	%f144, [%rd44+4];
	sub.f32 	%f145, %f3, %f143;
	sub.f32 	%f146, %f4, %f144;
	mul.f32 	%f147, %f146, %f146;
	fma.rn.f32 	%f148, %f145, %f145, %f147;
	setp.lt.f32 	%p18, %f142, %f148;
	selp.b32 	%r113, %r91, %r90, %p18;
	add.s32 	%r108, %r108, 4;
$L__BB0_10:
	and.b32  	%r92, %r22, 3;
	setp.eq.s32 	%p19, %r92, 0;
	@%p19 bra 	$L__BB0_15;
	mad.lo.s16 	%rs3, %rs48, %rs12, %rs13;
	and.b16  	%rs17, %rs3, 3;
	setp.eq.s16 	%p20, %rs17, 1;
	@%p20 bra 	$L__BB0_13;
	mul.wide.s32 	%rd45, %r108, 12;
	add.s64 	%rd46, %rd2, %rd45;
	ld.global.f32 	%f149, [%rd46];
	ld.global.f32 	%f150, [%rd46+4];
	sub.f32 	%f151, %f3, %f149;
	sub.f32 	%f152, %f4, %f150;
	mul.f32 	%f153, %f152, %f152;
	fma.rn.f32 	%f154, %f151, %f151, %f153;
	mul.wide.s32 	%rd47, %r113, 12;
	add.s64 	%rd48, %rd2, %rd47;
	ld.global.f32 	%f155, [%rd48];
	ld.global.f32 	%f156, [%rd48+4];
	sub.f32 	%f157, %f3, %f155;
	sub.f32 	%f158, %f4, %f156;
	mul.f32 	%f159, %f158, %f158;
	fma.rn.f32 	%f160, %f157, %f157, %f159;
	setp.lt.f32 	%p21, %f154, %f160;
	selp.b32 	%r94, %r108, %r113, %p21;
	add.s32 	%r95, %r108, 1;
	ld.global.f32 	%f161, [%rd46+12];
	ld.global.f32 	%f162, [%rd46+16];
	sub.f32 	%f163, %f3, %f161;
	sub.f32 	%f164, %f4, %f162;
	mul.f32 	%f165, %f164, %f164;
	fma.rn.f32 	%f166, %f163, %f163, %f165;
	mul.wide.s32 	%rd49, %r94, 12;
	add.s64 	%rd50, %rd2, %rd49;
	ld.global.f32 	%f167, [%rd50];
	ld.global.f32 	%f168, [%rd50+4];
	sub.f32 	%f169, %f3, %f167;
	sub.f32 	%f170, %f4, %f168;
	mul.f32 	%f171, %f170, %f170;
	fma.rn.f32 	%f172, %f169, %f169, %f171;
	setp.lt.f32 	%p22, %f166, %f172;
	selp.b32 	%r113, %r95, %r94, %p22;
	add.s32 	%r108, %r108, 2;
$L__BB0_13:
	and.b16  	%rs18, %rs3, 1;
	setp.eq.b16 	%p23, %rs18, 1;
	not.pred 	%p24, %p23;
	@%p24 bra 	$L__BB0_15;
	mul.wide.s32 	%rd51, %r108, 12;
	add.s64 	%rd52, %rd2, %rd51;
	ld.global.f32 	%f173, [%rd52];
	ld.global.f32 	%f174, [%rd52+4];
	sub.f32 	%f175, %f3, %f173;
	sub.f32 	%f176, %f4, %f174;
	mul.f32 	%f177, %f176, %f176;
	fma.rn.f32 	%f178, %f175, %f175, %f177;
	mul.wide.s32 	%rd53, %r113, 12;
	add.s64 	%rd54, %rd2, %rd53;
	ld.global.f32 	%f179, [%rd54];
	ld.global.f32 	%f180, [%rd54+4];
	sub.f32 	%f181, %f3, %f179;
	sub.f32 	%f182, %f4, %f180;
	mul.f32 	%f183, %f182, %f182;
	fma.rn.f32 	%f184, %f181, %f181, %f183;
	setp.lt.f32 	%p25, %f178, %f184;
	selp.b32 	%r113, %r108, %r113, %p25;
$L__BB0_15:
	mul.wide.s32 	%rd55, %r113, 12;
	add.s64 	%rd56, %rd2, %rd55;
	ld.global.f32 	%f185, [%rd56];
	ld.global.f32 	%f186, [%rd56+4];
	ld.global.u32 	%r96, [%rd56+8];
	mul.wide.s32 	%rd57, %r100, 12;
	add.s64 	%rd58, %rd2, %rd57;
	ld.global.f32 	%f187, [%rd58];
	ld.global.f32 	%f188, [%rd58+4];
	ld.global.u32 	%r97, [%rd58+8];
	st.global.f32 	[%rd56], %f187;
	st.global.f32 	[%rd56+4], %f188;
	st.global.u32 	[%rd56+8], %r97;
	st.global.f32 	[%rd58], %f185;
	st.global.f32 	[%rd58+4], %f186;
	st.global.u32 	[%rd58+8], %r96;
	add.s32 	%r100, %r100, %r4;
	setp.lt.s32 	%p26, %r100, %r53;
	add.s32 	%r99, %r99, 1;
	add.s16 	%rs49, %rs49, 1;
	add.s16 	%rs48, %rs48, 1;
	@%p26 bra 	$L__BB0_2;
$L__BB0_16:
	setp.ne.s32 	%p27, %r3, 0;
	setp.lt.s32 	%p28, %r53, 1;
	or.pred  	%p29, %p27, %p28;
	@%p29 bra 	$L__BB0_29;
	and.b32  	%r37, %r53, 15;
	setp.lt.u32 	%p30, %r53, 16;
	mov.b32 	%r116, 0;
	@%p30 bra 	$L__BB0_20;
	and.b32  	%r116, %r53, 2147483632;
	neg.s32 	%r114, %r116;
	add.s64 	%rd71, %rd2, 104;
	add.s64 	%rd70, %rd1, 7;
$L__BB0_19:
	.pragma "nounroll";
	ld.global.u8 	%rs19, [%rd71+-96];
	st.global.u8 	[%rd70+-7], %rs19;
	ld.global.u8 	%rs20, [%rd71+-84];
	st.global.u8 	[%rd70+-6], %rs20;
	ld.global.u8 	%rs21, [%rd71+-72];
	st.global.u8 	[%rd70+-5], %rs21;
	ld.global.u8 	%rs22, [%rd71+-60];
	st.global.u8 	[%rd70+-4], %rs22;
	ld.global.u8 	%rs23, [%rd71+-48];
	st.global.u8 	[%rd70+-3], %rs23;
	ld.global.u8 	%rs24, [%rd71+-36];
	st.global.u8 	[%rd70+-2], %rs24;
	ld.global.u8 	%rs25, [%rd71+-24];
	st.global.u8 	[%rd70+-1], %rs25;
	ld.global.u8 	%rs26, [%rd71+-12];
	st.global.u8 	[%rd70], %rs26;
	ld.global.u8 	%rs27, [%rd71];
	st.global.u8 	[%rd70+1], %rs27;
	ld.global.u8 	%rs28, [%rd71+12];
	st.global.u8 	[%rd70+2], %rs28;
	ld.global.u8 	%rs29, [%rd71+24];
	st.global.u8 	[%rd70+3], %rs29;
	ld.global.u8 	%rs30, [%rd71+36];
	st.global.u8 	[%rd70+4], %rs30;
	ld.global.u8 	%rs31, [%rd71+48];
	st.global.u8 	[%rd70+5], %rs31;
	ld.global.u8 	%rs32, [%rd71+60];
	st.global.u8 	[%rd70+6], %rs32;
	ld.global.u8 	%rs33, [%rd71+72];
	st.global.u8 	[%rd70+7], %rs33;
	ld.global.u8 	%rs34, [%rd71+84];
	st.global.u8 	[%rd70+8], %rs34;
	add.s32 	%r114, %r114, 16;
	add.s64 	%rd71, %rd71, 192;
	add.s64 	%rd70, %rd70, 16;
	setp.ne.s32 	%p31, %r114, 0;
	@%p31 bra 	$L__BB0_19;
$L__BB0_20:
	setp.eq.s32 	%p32, %r37, 0;
	@%p32 bra 	$L__BB0_29;
	and.b32  	%r43, %r53, 7;
	setp.lt.u32 	%p33, %r37, 8;
	@%p33 bra 	$L__BB0_23;
	cvt.u64.u32 	%rd59, %r116;
	mul.wide.u32 	%rd60, %r116, 12;
	add.s64 	%rd61, %rd2, %rd60;
	ld.global.u8 	%rs35, [%rd61+8];
	add.s64 	%rd62, %rd1, %rd59;
	st.global.u8 	[%rd62], %rs35;
	ld.global.u8 	%rs36, [%rd61+20];
	st.global.u8 	[%rd62+1], %rs36;
	ld.global.u8 	%rs37, [%rd61+32];
	st.global.u8 	[%rd62+2], %rs37;
	ld.global.u8 	%rs38, [%rd61+44];
	st.global.u8 	[%rd62+3], %rs38;
	ld.global.u8 	%rs39, [%rd61+56];
	st.global.u8 	[%rd62+4], %rs39;
	ld.global.u8 	%rs40, [%rd61+68];
	st.global.u8 	[%rd62+5], %rs40;
	ld.global.u8 	%rs41, [%rd61+80];
	st.global.u8 	[%rd62+6], %rs41;
	ld.global.u8 	%rs42, [%rd61+92];
	st.global.u8 	[%rd62+7], %rs42;
	add.s32 	%r116, %r116, 8;
$L__BB0_23:
	setp.eq.s32 	%p34, %r43, 0;
	@%p34 bra 	$L__BB0_29;
	and.b32  	%r46, %r53, 3;
	setp.lt.u32 	%p35, %r43, 4;
	@%p35 bra 	$L__BB0_26;
	cvt.u64.u32 	%rd63, %r116;
	mul.wide.u32 	%rd64, %r116, 12;
	add.s64 	%rd65, %rd2, %rd64;
	ld.global.u8 	%rs43, [%rd65+8];
	add.s64 	%rd66, %rd1, %rd63;
	st.global.u8 	[%rd66], %rs43;
	ld.global.u8 	%rs44, [%rd65+20];
	st.global.u8 	[%rd66+1], %rs44;
	ld.global.u8 	%rs45, [%rd65+32];
	st.global.u8 	[%rd66+2], %rs45;
	ld.global.u8 	%rs46, [%rd65+44];
	st.global.u8 	[%rd66+3], %rs46;
	add.s32 	%r116, %r116, 4;
$L__BB0_26:
	setp.eq.s32 	%p36, %r46, 0;
	@%p36 bra 	$L__BB0_29;
	cvt.u64.u32 	%rd67, %r116;
	add.s64 	%rd73, %rd1, %rd67;
	mul.wide.u32 	%rd68, %r116, 12;
	add.s64 	%rd69, %rd68, %rd2;
	add.s64 	%rd72, %rd69, 8;
	neg.s32 	%r118, %r46;
$L__BB0_28:
	.pragma "nounroll";
	ld.global.u8 	%rs47, [%rd72];
	st.global.u8 	[%rd73], %rs47;
	add.s64 	%rd73, %rd73, 1;
	add.s64 	%rd72, %rd72, 12;
	add.s32 	%r118, %r118, 1;
	setp.ne.s32 	%p37, %r118, 0;
	@%p37 bra 	$L__BB0_28;
$L__BB0_29:
	ret;

}


// ===== COMPILED SASS (sm_100) =====

	.target	sm_100

	.elftype	@"ET_EXEC"


//--------------------- .note.nv.tkinfo           --------------------------
	.section	.note.nv.tkinfo,"",@"SHT_NOTE"
	.sectionflags	@"SHF_NOTE_NV_TKINFO"
	.tkinfo
        /*0018*/ 	.word	0x00000002
        /*0030*/ 	.string	""
        /*0030*/ 	.string	"ptxas"
        /*0030*/ 	.string	"Cuda compilation tools, release 13.0, V13.0.88"
        /*0030*/ 	.string	"Build cuda_13.0.r13.0/compiler.36424714_0"
        /*0030*/ 	.string	"-arch sm_100 -m 64 "



//--------------------- .note.nv.cuinfo           --------------------------
	.section	.note.nv.cuinfo,"",@"SHT_NOTE"
	.sectionflags	@"SHF_NOTE_NV_CUINFO"
        /*0018*/ 	.short	0x0002
        /*001a*/ 	.short	0x0064
        /*001c*/ 	.short	0x0082
	.zero		2


//--------------------- .nv.info                  --------------------------
	.section	.nv.info,"",@"SHT_CUDA_INFO"
	.align	4


	//----- nvinfo : EIATTR_REGCOUNT
	.align		4
        /*0000*/ 	.byte	0x04, 0x2f
        /*0002*/ 	.short	(.L_1 - .L_0)
	.align		4
.L_0:
        /*0004*/ 	.word	index@(_Z10k_smallestP8GPUPointS_iiPc)
        /*0008*/ 	.word	0x0000001c


	//----- nvinfo : EIATTR_FRAME_SIZE
	.align		4
.L_1:
        /*000c*/ 	.byte	0x04, 0x11
        /*000e*/ 	.short	(.L_3 - .L_2)
	.align		4
.L_2:
        /*0010*/ 	.word	index@(_Z10k_smallestP8GPUPointS_iiPc)
        /*0014*/ 	.word	0x00000000


	//----- nvinfo : EIATTR_MIN_STACK_SIZE
	.align		4
.L_3:
        /*0018*/ 	.byte	0x04, 0x12
        /*001a*/ 	.short	(.L_5 - .L_4)
	.align		4
.L_4:
        /*001c*/ 	.word	index@(_Z10k_smallestP8GPUPointS_iiPc)
        /*0020*/ 	.word	0x00000000
.L_5:


//--------------------- .nv.compat                --------------------------
	.section	.nv.compat,"",@"SHT_CUDA_COMPAT_INFO"
	.align	4
        /*0000*/ 	.byte	0x02, 0x09, 0x00, 0x00, 0x02, 0x02, 0x01, 0x00, 0x02, 0x05, 0x05, 0x00, 0x03, 0x07, 0x01, 0x01
        /*0010*/ 	.byte	0x02, 0x03, 0x00, 0x00, 0x02, 0x06, 0x01, 0x00, 0x04, 0x0b, 0x08, 0x00, 0x09, 0x00, 0x00, 0x00
        /*0020*/ 	.byte	0x00, 0x00, 0x00, 0x00


//--------------------- .nv.info._Z10k_smallestP8GPUPointS_iiPc --------------------------
	.section	.nv.info._Z10k_smallestP8GPUPointS_iiPc,"",@"SHT_CUDA_INFO"
	.sectionflags	@""
	.align	4


	//----- nvinfo : EIATTR_CUDA_API_VERSION
	.align		4
        /*0000*/ 	.byte	0x04, 0x37
        /*0002*/ 	.short	(.L_7 - .L_6)
.L_6:
        /*0004*/ 	.word	0x00000082


	//----- nvinfo : EIATTR_KPARAM_INFO
	.align		4
.L_7:
        /*0008*/ 	.byte	0x04, 0x17
        /*000a*/ 	.short	(.L_9 - .L_8)
.L_8:
        /*000c*/ 	.word	0x00000000
        /*0010*/ 	.short	0x0004
        /*0012*/ 	.short	0x0020
        /*0014*/ 	.byte	0x00, 0xf5, 0x21, 0x00


	//----- nvinfo : EIATTR_KPARAM_INFO
	.align		4
.L_9:
        /*0018*/ 	.byte	0x04, 0x17
        /*001a*/ 	.short	(.L_11 - .L_10)
.L_10:
        /*001c*/ 	.word	0x00000000
        /*0020*/ 	.short	0x0003
        /*0022*/ 	.short	0x0018
        /*0024*/ 	.byte	0x00, 0xf0, 0x11, 0x00


	//----- nvinfo : EIATTR_KPARAM_INFO
	.align		4
.L_11:
        /*0028*/ 	.byte	0x04, 0x17
        /*002a*/ 	.short	(.L_13 - .L_12)
.L_12:
        /*002c*/ 	.word	0x00000000
        /*0030*/ 	.short	0x0002
        /*0032*/ 	.short	0x0014
        /*0034*/ 	.byte	0x00, 0xf0, 0x11, 0x00


	//----- nvinfo : EIATTR_KPARAM_INFO
	.align		4
.L_13:
        /*0038*/ 	.byte	0x04, 0x17
        /*003a*/ 	.short	(.L_15 - .L_14)
.L_14:
        /*003c*/ 	.word	0x00000000
        /*0040*/ 	.short	0x0001
        /*0042*/ 	.short	0x0008
        /*0044*/ 	.byte	0x00, 0xf0, 0x31, 0x00


	//----- nvinfo : EIATTR_KPARAM_INFO
	.align		4
.L_15:
        /*0048*/ 	.byte	0x04, 0x17
        /*004a*/ 	.short	(.L_17 - .L_16)
.L_16:
        /*004c*/ 	.word	0x00000000
        /*0050*/ 	.short	0x0000
        /*0052*/ 	.short	0x0000
        /*0054*/ 	.byte	0x00, 0xf5, 0x21, 0x00


	//----- nvinfo : EIATTR_SPARSE_MMA_MASK
	.align		4
.L_17:
        /*0058*/ 	.byte	0x03, 0x50
        /*005a*/ 	.short	0x0000


	//----- nvinfo : EIATTR_MAXREG_COUNT
	.align		4
        /*005c*/ 	.byte	0x03, 0x1b
        /*005e*/ 	.short	0x00ff


	//----- nvinfo : EIATTR_MERCURY_ISA_VERSION
	.align		4
        /*0060*/ 	.byte	0x03, 0x5f
        /*0062*/ 	.short	0x0101


	//----- nvinfo : EIATTR_VRC_CTA_INIT_COUNT
	.align		4
        /*0064*/ 	.byte	0x02, 0x4a
	.zero		1
	.zero		1


	//----- nvinfo : EIATTR_EXIT_INSTR_OFFSETS
	.align		4
        /*0068*/ 	.byte	0x04, 0x1c
        /*006a*/ 	.short	(.L_19 - .L_18)


	//   ....[0]....
.L_18:
        /*006c*/ 	.word	0x00001520


	//   ....[1]....
        /*0070*/ 	.word	0x00001910


	//   ....[2]....
        /*0074*/ 	.word	0x00001ae0


	//   ....[3]....
        /*0078*/ 	.word	0x00001c30


	//   ....[4]....
        /*007c*/ 	.word	0x00001d90


	//----- nvinfo : EIATTR_CRS_STACK_SIZE
	.align		4
.L_19:
        /*0080*/ 	.byte	0x04, 0x1e
        /*0082*/ 	.short	(.L_21 - .L_20)
.L_20:
        /*0084*/ 	.word	0x00000000


	//----- nvinfo : EIATTR_CBANK_PARAM_SIZE
	.align		4
.L_21:
        /*0088*/ 	.byte	0x03, 0x19
        /*008a*/ 	.short	0x0028


	//----- nvinfo : EIATTR_PARAM_CBANK
	.align		4
        /*008c*/ 	.byte	0x04, 0x0a
        /*008e*/ 	.short	(.L_23 - .L_22)
	.align		4
.L_22:
        /*0090*/ 	.word	index@(.nv.constant0._Z10k_smallestP8GPUPointS_iiPc)
        /*0094*/ 	.short	0x0380
        /*0096*/ 	.short	0x0028


	//----- nvinfo : EIATTR_SW_WAR
	.align		4
.L_23:
        /*0098*/ 	.byte	0x04, 0x36
        /*009a*/ 	.short	(.L_25 - .L_24)
.L_24:
        /*009c*/ 	.word	0x00000008
.L_25:


//--------------------- .nv.callgraph             --------------------------
	.section	.nv.callgraph,"",@"SHT_CUDA_CALLGRAPH"
	.align	4
	.sectionentsize	8
	.align		4
        /*0000*/ 	.word	0x00000000
	.align		4
        /*0004*/ 	.word	0xffffffff
	.align		4
        /*0008*/ 	.word	0x00000000
	.align		4
        /*000c*/ 	.word	0xfffffffe
	.align		4
        /*0010*/ 	.word	0x00000000
	.align		4
        /*0014*/ 	.word	0xfffffffd
	.align		4
        /*0018*/ 	.word	0x00000000
	.align		4
        /*001c*/ 	.word	0xfffffffc


//--------------------- .text._Z10k_smallestP8GPUPointS_iiPc --------------------------
	.section	.text._Z10k_smallestP8GPUPointS_iiPc,"ax",@progbits
	.align	128
        .global         _Z10k_smallestP8GPUPointS_iiPc
        .type           _Z10k_smallestP8GPUPointS_iiPc,@function
        .size           _Z10k_smallestP8GPUPointS_iiPc,(.L_x_22 - _Z10k_smallestP8GPUPointS_iiPc)
        .other          _Z10k_smallestP8GPUPointS_iiPc,@"STO_CUDA_ENTRY STV_DEFAULT"
_Z10k_smallestP8GPUPointS_iiPc:
.text._Z10k_smallestP8GPUPointS_iiPc:
[----:B------:R-:W-:Y:S01]  /*0000*/  LDC R1, c[0x0][0x37c] ;  /* 0x0000df00ff017b82 */ /* 0x000fe20000000800 */
[----:B------:R-:W0:Y:S07]  /*0010*/  S2R R7, SR_TID.X ;  /* 0x0000000000077919 */ /* 0x000e2e0000002100 */
[----:B------:R-:W1:Y:S01]  /*0020*/  S2UR UR4, SR_CTAID.X ;  /* 0x00000000000479c3 */ /* 0x000e620000002500 */
[----:B------:R-:W1:Y:S01]  /*0030*/  LDCU UR5, c[0x0][0x360] ;  /* 0x00006c00ff0577ac */ /* 0x000e620008000800 */
[----:B------:R-:W-:Y:S01]  /*0040*/  BSSY.RECONVERGENT B1, `(.L_x_0) ;  /* 0x000014b000017945 */ /* 0x000fe20003800200 */
[----:B------:R-:W2:Y:S01]  /*0050*/  LDCU UR7, c[0x0][0x398] ;  /* 0x00007300ff0777ac */ /* 0x000ea20008000800 */
[----:B------:R-:W3:Y:S01]  /*0060*/  LDCU UR6, c[0x0][0x370] ;  /* 0x00006e00ff0677ac */ /* 0x000ee20008000800 */
[----:B------:R-:W4:Y:S01]  /*0070*/  LDCU.64 UR8, c[0x0][0x358] ;  /* 0x00006b00ff0877ac */ /* 0x000f220008000a00 */
[----:B------:R-:W0:Y:S01]  /*0080*/  LDCU.64 UR10, c[0x0][0x388] ;  /* 0x00007100ff0a77ac */ /* 0x000e220008000a00 */
[----:B--2---:R-:W-:Y:S01]  /*0090*/  MOV R5, UR7 ;  /* 0x0000000700057c02 */ /* 0x004fe20008000f00 */
[----:B-1----:R-:W-:-:S02]  /*00a0*/  UIMAD UR4, UR4, UR5, URZ ;  /* 0x00000005040472a4 */ /* 0x002fc4000f8e02ff */
[----:B---3--:R-:W-:-:S04]  /*00b0*/  UIMAD UR5, UR5, UR6, URZ ;  /* 0x00000006050572a4 */ /* 0x008fc8000f8e02ff */
[----:B0-----:R-:W-:-:S04]  /*00c0*/  IADD3 R0, PT, PT, R7, UR4, RZ ;  /* 0x0000000407007c10 */ /* 0x001fc8000fffe0ff */
[----:B------:R-:W-:-:S13]  /*00d0*/  ISETP.GE.AND P0, PT, R0, R5, PT ;  /* 0x000000050000720c */ /* 0x000fda0003f06270 */
[----:B----4-:R-:W-:Y:S05]  /*00e0*/  @P0 BRA `(.L_x_1) ;  /* 0x0000001400000947 */ /* 0x010fea0003800000 */
[----:B------:R-:W0:Y:S01]  /*00f0*/  LDC R2, c[0x0][0x394] ;  /* 0x0000e500ff027b82 */ /* 0x000e220000000800 */
[----:B------:R-:W-:Y:S01]  /*0100*/  ULOP3.LUT UR6, URZ, UR4, URZ, 0x33, !UPT ;  /* 0x00000004ff067292 */ /* 0x000fe2000f8e33ff */
[----:B------:R-:W-:Y:S01]  /*0110*/  HFMA2 R6, -RZ, RZ, 0, 0 ;  /* 0x00000000ff067431 */ /* 0x000fe200000001ff */
[----:B------:R-:W-:Y:S02]  /*0120*/  IADD3 R17, PT, PT, RZ, -UR5, RZ ;  /* 0x80000005ff117c10 */ /* 0x000fe4000fffe0ff */
[----:B------:R-:W-:Y:S02]  /*0130*/  PRMT R8, RZ, 0x7610, R8 ;  /* 0x00007610ff087816 */ /* 0x000fe40000000008 */
[----:B------:R-:W-:Y:S02]  /*0140*/  PRMT R9, RZ, 0x7610, R9 ;  /* 0x00007610ff097816 */ /* 0x000fe40000000009 */
[----:B------:R-:W-:Y:S02]  /*0150*/  MOV R10, R0 ;  /* 0x00000000000a7202 */ /* 0x000fe40000000f00 */
[----:B0-----:R-:W-:-:S07]  /*0160*/  IADD3 R7, PT, PT, -R7, UR6, R2 ;  /* 0x0000000607077c10 */ /* 0x001fce000fffe102 */
.L_x_12:
[----:B0-----:R-:W0:Y:S01]  /*0170*/  LDCU UR6, c[0x0][0x394] ;  /* 0x00007280ff0677ac */ /* 0x001e220008000800 */
[----:B------:R-:W-:Y:S01]  /*0180*/  IADD3 R12, PT, PT, R10, 0x1, RZ ;  /* 0x000000010a0c7810 */ /* 0x000fe20007ffe0ff */
[----:B------:R-:W-:Y:S01]  /*0190*/  BSSY.RECONVERGENT B0, `(.L_x_2) ;  /* 0x000011e000007945 */ /* 0x000fe20003800200 */
[----:B------:R-:W-:Y:S02]  /*01a0*/  MOV R15, R10 ;  /* 0x0000000a000f7202 */ /* 0x000fe40000000f00 */
[----:B0-----:R-:W-:-:S13]  /*01b0*/  ISETP.GE.AND P0, PT, R12, UR6, PT ;  /* 0x000000060c007c0c */ /* 0x001fda000bf06270 */
[----:B------:R-:W-:Y:S05]  /*01c0*/  @P0 BRA `(.L_x_3) ;  /* 0x0000001000680947 */ /* 0x000fea0003800000 */
[----:B------:R-:W-:Y:S01]  /*01d0*/  UIADD3 UR6, UPT, UPT, -UR5, URZ, URZ ;  /* 0x000000ff05067290 */ /* 0x000fe2000fffe1ff */
[----:B------:R-:W-:Y:S01]  /*01e0*/  BSSY.RECONVERGENT B2, `(.L_x_4) ;  /* 0x000008c000027945 */ /* 0x000fe20003800200 */
[----:B------:R-:W-:-:S04]  /*01f0*/  MOV R15, R10 ;  /* 0x0000000a000f7202 */ /* 0x000fc80000000f00 */
[----:B------:R-:W-:-:S05]  /*0200*/  IMAD R18, R6, UR6, R7 ;  /* 0x0000000606127c24 */ /* 0x000fca000f8e0207 */
[----:B------:R-:W-:-:S04]  /*0210*/  IADD3 R2, PT, PT, R18, -0x1, RZ ;  /* 0xffffffff12027810 */ /* 0x000fc80007ffe0ff */
[----:B------:R-:W-:-:S13]  /*0220*/  ISETP.GE.U32.AND P0, PT, R2, 0x7, PT ;  /* 0x000000070200780c */ /* 0x000fda0003f06070 */
[----:B------:R-:W-:Y:S05]  /*0230*/  @!P0 BRA `(.L_x_5) ;  /* 0x0000000800188947 */ /* 0x000fea0003800000 */
[----:B------:R-:W-:Y:S01]  /*0240*/  LOP3.LUT R14, R18, 0xfffffff8, RZ, 0xc0, !PT ;  /* 0xfffffff8120e7812 */ /* 0x000fe200078ec0ff */
[----:B------:R-:W-:Y:S01]  /*0250*/  BSSY.RECONVERGENT B3, `(.L_x_6) ;  /* 0x0000083000037945 */ /* 0x000fe20003800200 */
[-C--:B------:R-:W-:Y:S02]  /*0260*/  MOV R11, R10.reuse ;  /* 0x0000000a000b7202 */ /* 0x080fe40000000f00 */
[----:B------:R-:W-:Y:S02]  /*0270*/  MOV R15, R10 ;  /* 0x0000000a000f7202 */ /* 0x000fe40000000f00 */
[----:B------:R-:W-:-:S07]  /*0280*/  IADD3 R14, PT, PT, -R14, RZ, RZ ;  /* 0x000000ff0e0e7210 */ /* 0x000fce0007ffe1ff */
.L_x_7:
[----:B------:R-:W0:Y:S01]  /*0290*/  LDC.64 R4, c[0x0][0x380] ;  /* 0x0000e000ff047b82 */ /* 0x000e220000000a00 */
[----:B------:R-:W-:Y:S01]  /*02a0*/  IADD3 R16, PT, PT, R11, 0x1, RZ ;  /* 0x000000010b107810 */ /* 0x000fe20007ffe0ff */
[----:B0-----:R-:W-:-:S04]  /*02b0*/  IMAD.WIDE R12, R15, 0xc, R4 ;  /* 0x0000000c0f0c7825 */ /* 0x001fc800078e0204 */
[----:B------:R-:W-:Y:S01]  /*02c0*/  IMAD.WIDE R2, R16, 0xc, R4 ;  /* 0x0000000c10027825 */ /* 0x000fe200078e0204 */
[----:B------:R-:W2:Y:S04]  /*02d0*/  LDG.E R22, desc[UR8][R12.64+0x4] ;  /* 0x000004080c167981 */ /* 0x000ea8000c1e1900 */
[----:B------:R-:W3:Y:S04]  /*02e0*/  LDG.E R20, desc[UR8][R2.64+0x4] ;  /* 0x0000040802147981 */ /* 0x000ee8000c1e1900 */
[----:B------:R-:W4:Y:S04]  /*02f0*/  LDG.E R21, desc[UR8][R12.64] ;  /* 0x000000080c157981 */ /* 0x000f28000c1e1900 */
[----:B------:R-:W5:Y:S01]  /*0300*/  LDG.E R19, desc[UR8][R2.64] ;  /* 0x0000000802137981 */ /* 0x000f62000c1e1900 */
[----:B--2---:R-:W-:Y:S01]  /*0310*/  FADD R22, -R22, UR11 ;  /* 0x0000000b16167e21 */ /* 0x004fe20008000100 */
[----:B---3--:R-:W-:-:S03]  /*0320*/  FADD R20, -R20, UR11 ;  /* 0x0000000b14147e21 */ /* 0x008fc60008000100 */
[----:B------:R-:W-:Y:S01]  /*0330*/  FMUL R22, R22, R22 ;  /* 0x0000001616167220 */ /* 0x000fe20000400000 */
[----:B----4-:R-:W-:Y:S01]  /*0340*/  FADD R21, -R21, UR10 ;  /* 0x0000000a15157e21 */ /* 0x010fe20008000100 */
[----:B------:R-:W-:Y:S01]  /*0350*/  FMUL R20, R20, R20 ;  /* 0x0000001414147220 */ /* 0x000fe20000400000 */
[----:B-----5:R-:W-:Y:S02]  /*0360*/  FADD R19, -R19, UR10 ;  /* 0x0000000a13137e21 */ /* 0x020fe40008000100 */
[----:B------:R-:W-:Y:S02]  /*0370*/  FFMA R21, R21, R21, R22 ;  /* 0x0000001515157223 */ /* 0x000fe40000000016 */
[----:B------:R-:W-:Y:S02]  /*0380*/  FFMA R20, R19, R19, R20 ;  /* 0x0000001313147223 */ /* 0x000fe40000000014 */
[----:B------:R-:W2:Y:S03]  /*0390*/  LDG.E R19, desc[UR8][R2.64+0x10] ;  /* 0x0000100802137981 */ /* 0x000ea6000c1e1900 */
[----:B------:R-:W-:-:S04]  /*03a0*/  FSETP.GEU.AND P0, PT, R20, R21, PT ;  /* 0x000000151400720b */ /* 0x000fc80003f0e000 */
[----:B------:R-:W-:Y:S02]  /*03b0*/  SEL R15, R16, R15, !P0 ;  /* 0x0000000f100f7207 */ /* 0x000fe40004000000 */
[----:B------:R-:W3:Y:S03]  /*03c0*/  LDG.E R16, desc[UR8][R2.64+0xc] ;  /* 0x00000c0802107981 */ /* 0x000ee6000c1e1900 */
[----:B------:R-:W-:-:S05]  /*03d0*/  IMAD.WIDE R12, R15, 0xc, R4 ;  /* 0x0000000c0f0c7825 */ /* 0x000fca00078e0204 */
[----:B------:R-:W4:Y:S04]  /*03e0*/  LDG.E R21, desc[UR8][R12.64+0x4] ;  /* 0x000004080c157981 */ /* 0x000f28000c1e1900 */
[----:B------:R-:W5:Y:S01]  /*03f0*/  LDG.E R20, desc[UR8][R12.64] ;  /* 0x000000080c147981 */ /* 0x000f62000c1e1900 */
[----:B--2---:R-:W-:-:S04]  /*0400*/  FADD R19, -R19, UR11 ;  /* 0x0000000b13137e21 */ /* 0x004fc80008000100 */
[----:B------:R-:W-:Y:S01]  /*0410*/  FMUL R19, R19, R19 ;  /* 0x0000001313137220 */ /* 0x000fe20000400000 */
[----:B---3--:R-:W-:Y:S01]  /*0420*/  FADD R16, -R16, UR10 ;  /* 0x0000000a10107e21 */ /* 0x008fe20008000100 */
[----:B----4-:R-:W-:Y:S01]  /*0430*/  FADD R21, -R21, UR11 ;  /* 0x0000000b15157e21 */ /* 0x010fe20008000100 */
[----:B-----5:R-:W-:-:S03]  /*0440*/  FADD R20, -R20, UR10 ;  /* 0x0000000a14147e21 */ /* 0x020fc60008000100 */
[----:B------:R-:W-:Y:S01]  /*0450*/  FMUL R21, R21, R21 ;  /* 0x0000001515157220 */ /* 0x000fe20000400000 */
[----:B------:R-:W-:Y:S02]  /*0460*/  FFMA R19, R16, R16, R19 ;  /* 0x0000001010137223 */ /* 0x000fe40000000013 */
[----:B------:R-:W2:Y:S01]  /*0470*/  LDG.E R16, desc[UR8][R2.64+0x18] ;  /* 0x0000180802107981 */ /* 0x000ea2000c1e1900 */
[----:B------:R-:W-:-:S05]  /*0480*/  FFMA R20, R20, R20, R21 ;  /* 0x0000001414147223 */ /* 0x000fca0000000015 */
[----:B------:R-:W-:Y:S02]  /*0490*/  FSETP.GEU.AND P0, PT, R19, R20, PT ;  /* 0x000000141300720b */ /* 0x000fe40003f0e000 */
[----:B------:R-:W3:Y:S11]  /*04a0*/  LDG.E R19, desc[UR8][R2.64+0x1c] ;  /* 0x00001c0802137981 */ /* 0x000ef6000c1e1900 */
[----:B------:R-:W-:-:S05]  /*04b0*/  @!P0 IADD3 R15, PT, PT, R11, 0x2, RZ ;  /* 0x000000020b0f8810 */ /* 0x000fca0007ffe0ff */
[----:B------:R-:W-:-:S05]  /*04c0*/  IMAD.WIDE R12, R15, 0xc, R4 ;  /* 0x0000000c0f0c7825 */ /* 0x000fca00078e0204 */
[----:B------:R-:W4:Y:S04]  /*04d0*/  LDG.E R21, desc[UR8][R12.64+0x4] ;  /* 0x000004080c157981 */ /* 0x000f28000c1e1900 */
[----:B------:R-:W5:Y:S01]  /*04e0*/  LDG.E R20, desc[UR8][R12.64] ;  /* 0x000000080c147981 */ /* 0x000f62000c1e1900 */
[----:B--2---:R-:W-:Y:S01]  /*04f0*/  FADD R16, -R16, UR10 ;  /* 0x0000000a10107e21 */ /* 0x004fe20008000100 */
[----:B---3--:R-:W-:-:S04]  /*0500*/  FADD R19, -R19, UR11 ;  /* 0x0000000b13137e21 */ /* 0x008fc80008000100 */
[----:B------:R-:W-:-:S04]  /*0510*/  FMUL R19, R19, R19 ;  /* 0x0000001313137220 */ /* 0x000fc80000400000 */
[----:B------:R-:W-:Y:S02]  /*0520*/  FFMA R19, R16, R16, R19 ;  /* 0x0000001010137223 */ /* 0x000fe40000000013 */
[----:B------:R-:W2:Y:S01]  /*0530*/  LDG.E R16, desc[UR8][R2.64+0x24] ;  /* 0x0000240802107981 */ /* 0x000ea2000c1e1900 */
[----:B----4-:R-:W-:Y:S01]  /*0540*/  FADD R21, -R21, UR11 ;  /* 0x0000000b15157e21 */ /* 0x010fe20008000100 */
[----:B-----5:R-:W-:-:S03]  /*0550*/  FADD R20, -R20, UR10 ;  /* 0x0000000a14147e21 */ /* 0x020fc60008000100 */
[----:B------:R-:W-:-:S04]  /*0560*/  FMUL R21, R21, R21 ;  /* 0x0000001515157220 */ /* 0x000fc80000400000 */
        /* <DEDUP_REMOVED lines=51> */
[----:B------:R-:W5:Y:S04]  /*08a0*/  LDG.E R20, desc[UR8][R12.64] ;  /* 0x000000080c147981 */ /* 0x000f68000c1e1900 */
[----:B------:R-:W5:Y:S04]  /*08b0*/  LDG.E R13, desc[UR8][R2.64+0x58] ;  /* 0x00005808020d7981 */ /* 0x000f68000c1e1900 */
[----:B------:R-:W5:Y:S01]  /*08c0*/  LDG.E R12, desc[UR8][R2.64+0x54] ;  /* 0x00005408020c7981 */ /* 0x000f62000c1e1900 */
[----:B--2---:R-:W-:Y:S01]  /*08d0*/  FADD R16, -R16, UR10 ;  /* 0x0000000a10107e21 */ /* 0x004fe20008000100 */
[----:B---3--:R-:W-:-:S04]  /*08e0*/  FADD R19, -R19, UR11 ;  /* 0x0000000b13137e21 */ /* 0x008fc80008000100 */
[----:B------:R-:W-:-:S04]  /*08f0*/  FMUL R19, R19, R19 ;  /* 0x0000001313137220 */ /* 0x000fc80000400000 */
[----:B------:R-:W-:Y:S01]  /*0900*/  FFMA R19, R16, R16, R19 ;  /* 0x0000001010137223 */ /* 0x000fe20000000013 */
[----:B----4-:R-:W-:Y:S01]  /*0910*/  FADD R21, -R21, UR11 ;  /* 0x0000000b15157e21 */ /* 0x010fe20008000100 */
[----:B-----5:R-:W-:-:S03]  /*0920*/  FADD R20, -R20, UR10 ;  /* 0x0000000a14147e21 */ /* 0x020fc60008000100 */
[----:B------:R-:W-:-:S04]  /*0930*/  FMUL R21, R21, R21 ;  /* 0x0000001515157220 */ /* 0x000fc80000400000 */
[----:B------:R-:W-:-:S05]  /*0940*/  FFMA R20, R20, R20, R21 ;  /* 0x0000001414147223 */ /* 0x000fca0000000015 */
[----:B------:R-:W-:-:S13]  /*0950*/  FSETP.GEU.AND P0, PT, R19, R20, PT ;  /* 0x000000141300720b */ /* 0x000fda0003f0e000 */
[----:B------:R-:W-:-:S05]  /*0960*/  @!P0 IADD3 R15, PT, PT, R11, 0x7, RZ ;  /* 0x000000070b0f8810 */ /* 0x000fca0007ffe0ff */
[----:B------:R-:W-:-:S05]  /*0970*/  IMAD.WIDE R4, R15, 0xc, R4 ;  /* 0x0000000c0f047825 */ /* 0x000fca00078e0204 */
[----:B------:R-:W2:Y:S04]  /*0980*/  LDG.E R19, desc[UR8][R4.64+0x4] ;  /* 0x0000040804137981 */ /* 0x000ea8000c1e1900 */
[----:B------:R-:W3:Y:S01]  /*0990*/  LDG.E R16, desc[UR8][R4.64] ;  /* 0x0000000804107981 */ /* 0x000ee2000c1e1900 */
[----:B------:R-:W-:Y:S01]  /*09a0*/  IADD3 R14, PT, PT, R14, 0x8, RZ ;  /* 0x000000080e0e7810 */ /* 0x000fe20007ffe0ff */
[----:B------:R-:W-:Y:S01]  /*09b0*/  FADD R13, -R13, UR11 ;  /* 0x0000000b0d0d7e21 */ /* 0x000fe20008000100 */
[----:B------:R-:W-:Y:S02]  /*09c0*/  FADD R12, -R12, UR10 ;  /* 0x0000000a0c0c7e21 */ /* 0x000fe40008000100 */
[----:B------:R-:W-:Y:S01]  /*09d0*/  ISETP.NE.AND P1, PT, R14, RZ, PT ;  /* 0x000000ff0e00720c */ /* 0x000fe20003f25270 */
[----:B------:R-:W-:-:S04]  /*09e0*/  FMUL R13, R13, R13 ;  /* 0x0000000d0d0d7220 */ /* 0x000fc80000400000 */
[----:B------:R-:W-:Y:S01]  /*09f0*/  FFMA R13, R12, R12, R13 ;  /* 0x0000000c0c0d7223 */ /* 0x000fe2000000000d */
[----:B------:R-:W-:Y:S01]  /*0a00*/  IADD3 R11, PT, PT, R11, 0x8, RZ ;  /* 0x000000080b0b7810 */ /* 0x000fe20007ffe0ff */
[----:B--2---:R-:W-:Y:S01]  /*0a10*/  FADD R19, -R19, UR11 ;  /* 0x0000000b13137e21 */ /* 0x004fe20008000100 */
[----:B---3--:R-:W-:-:S03]  /*0a20*/  FADD R16, -R16, UR10 ;  /* 0x0000000a10107e21 */ /* 0x008fc60008000100 */
[----:B------:R-:W-:-:S04]  /*0a30*/  FMUL R19, R19, R19 ;  /* 0x0000001313137220 */ /* 0x000fc80000400000 */
[----:B------:R-:W-:-:S05]  /*0a40*/  FFMA R16, R16, R16, R19 ;  /* 0x0000001010107223 */ /* 0x000fca0000000013 */
[----:B------:R-:W-:-:S04]  /*0a50*/  FSETP.GEU.AND P0, PT, R13, R16, PT ;  /* 0x000000100d00720b */ /* 0x000fc80003f0e000 */
[----:B------:R-:W-:Y:S01]  /*0a60*/  SEL R15, R11, R15, !P0 ;  /* 0x0000000f0b0f7207 */ /* 0x000fe20004000000 */
[----:B------:R-:W-:Y:S08]  /*0a70*/  @P1 BRA `(.L_x_7) ;  /* 0xfffffff800041947 */ /* 0x000ff0000383ffff */
[----:B------:R-:W-:Y:S05]  /*0a80*/  BSYNC.RECONVERGENT B3 ;  /* 0x0000000000037941 */ /* 0x000fea0003800200 */
.L_x_6:
[----:B------:R-:W-:-:S07]  /*0a90*/  IADD3 R12, PT, PT, R11, 0x1, RZ ;  /* 0x000000010b0c7810 */ /* 0x000fce0007ffe0ff */
.L_x_5:
[----:B------:R-:W-:Y:S05]  /*0aa0*/  BSYNC.RECONVERGENT B2 ;  /* 0x0000000000027941 */ /* 0x000fea0003800200 */
.L_x_4:
[----:B------:R-:W-:-:S13]  /*0ab0*/  LOP3.LUT P0, RZ, R18, 0x7, RZ, 0xc0, !PT ;  /* 0x0000000712ff7812 */ /* 0x000fda000780c0ff */
[----:B------:R-:W-:Y:S05]  /*0ac0*/  @!P0 BRA `(.L_x_3) ;  /* 0x0000000800288947 */ /* 0x000fea0003800000 */
[----:B------:R-:W-:Y:S01]  /*0ad0*/  PRMT R14, R7, 0x9910, RZ ;  /* 0x00009910070e7816 */ /* 0x000fe200000000ff */
[----:B------:R-:W-:Y:S01]  /*0ae0*/  BSSY.RECONVERGENT B2, `(.L_x_8) ;  /* 0x0000049000027945 */ /* 0x000fe20003800200 */
[----:B------:R-:W-:Y:S02]  /*0af0*/  PRMT R11, R17, 0x9910, RZ ;  /* 0x00009910110b7816 */ /* 0x000fe400000000ff */
[----:B------:R-:W-:-:S05]  /*0b00*/  PRMT R2, R9, 0x9910, RZ ;  /* 0x0000991009027816 */ /* 0x000fca00000000ff */
[----:B------:R-:W-:-:S05]  /*0b10*/  IMAD R2, R11, R2, R14 ;  /* 0x000000020b027224 */ /* 0x000fca00078e020e */
[----:B------:R-:W-:-:S04]  /*0b20*/  LOP3.LUT R2, R2, 0x7, RZ, 0xc0, !PT ;  /* 0x0000000702027812 */ /* 0x000fc800078ec0ff */
[C---:B------:R-:W-:Y:S02]  /*0b30*/  IADD3 R3, PT, PT, R2.reuse, -0x1, RZ ;  /* 0xffffffff02037810 */ /* 0x040fe40007ffe0ff */
[----:B------:R-:W-:Y:S02]  /*0b40*/  LOP3.LUT P0, RZ, R2, 0x3, RZ, 0xc0, !PT ;  /* 0x0000000302ff7812 */ /* 0x000fe4000780c0ff */
[----:B------:R-:W-:-:S13]  /*0b50*/  ISETP.GE.U32.AND P1, PT, R3, 0x3, PT ;  /* 0x000000030300780c */ /* 0x000fda0003f26070 */
[----:B------:R-:W-:Y:S05]  /*0b60*/  @!P1 BRA `(.L_x_9) ;  /* 0x0000000400009947 */ /* 0x000fea0003800000 */
[----:B------:R-:W0:Y:S01]  /*0b70*/  LDC.64 R4, c[0x0][0x380] ;  /* 0x0000e000ff047b82 */ /* 0x000e220000000a00 */
[----:B------:R-:W1:Y:S01]  /*0b80*/  LDCU.64 UR6, c[0x0][0x388] ;  /* 0x00007100ff0677ac */ /* 0x000e620008000a00 */
[----:B0-----:R-:W-:-:S04]  /*0b90*/  IMAD.WIDE R18, R15, 0xc, R4 ;  /* 0x0000000c0f127825 */ /* 0x001fc800078e0204 */
[----:B------:R-:W-:Y:S01]  /*0ba0*/  IMAD.WIDE R2, R12, 0xc, R4 ;  /* 0x0000000c0c027825 */ /* 0x000fe200078e0204 */
[----:B------:R-:W1:Y:S04]  /*0bb0*/  LDG.E R21, desc[UR8][R18.64+0x4] ;  /* 0x0000040812157981 */ /* 0x000e68000c1e1900 */
[----:B------:R-:W2:Y:S04]  /*0bc0*/  LDG.E R16, desc[UR8][R2.64+0x4] ;  /* 0x0000040802107981 */ /* 0x000ea8000c1e1900 */
[----:B------:R-:W3:Y:S04]  /*0bd0*/  LDG.E R20, desc[UR8][R18.64] ;  /* 0x0000000812147981 */ /* 0x000ee8000c1e1900 */
[----:B------:R-:W4:Y:S01]  /*0be0*/  LDG.E R13, desc[UR8][R2.64] ;  /* 0x00000008020d7981 */ /* 0x000f22000c1e1900 */
[----:B-1----:R-:W-:Y:S01]  /*0bf0*/  FADD R21, -R21, UR7 ;  /* 0x0000000715157e21 */ /* 0x002fe20008000100 */
[----:B--2---:R-:W-:-:S03]  /*0c00*/  FADD R16, -R16, UR7 ;  /* 0x0000000710107e21 */ /* 0x004fc60008000100 */
[----:B------:R-:W-:Y:S01]  /*0c10*/  FMUL R21, R21, R21 ;  /* 0x0000001515157220 */ /* 0x000fe20000400000 */
[----:B---3--:R-:W-:Y:S01]  /*0c20*/  FADD R20, -R20, UR6 ;  /* 0x0000000614147e21 */ /* 0x008fe20008000100 */
[----:B------:R-:W-:Y:S01]  /*0c30*/  FMUL R16, R16, R16 ;  /* 0x0000001010107220 */ /* 0x000fe20000400000 */
[----:B----4-:R-:W-:Y:S02]  /*0c40*/  FADD R13, -R13, UR6 ;  /* 0x000000060d0d7e21 */ /* 0x010fe40008000100 */
[----:B------:R-:W-:Y:S02]  /*0c50*/  FFMA R21, R20, R20, R21 ;  /* 0x0000001414157223 */ /* 0x000fe40000000015 */
[----:B------:R-:W-:Y:S02]  /*0c60*/  FFMA R16, R13, R13, R16 ;  /* 0x0000000d0d107223 */ /* 0x000fe40000000010 */
[----:B------:R-:W2:Y:S03]  /*0c70*/  LDG.E R13, desc[UR8][R2.64+0xc] ;  /* 0x00000c08020d7981 */ /* 0x000ea6000c1e1900 */
[----:B------:R-:W-:-:S02]  /*0c80*/  FSETP.GEU.AND P1, PT, R16, R21, PT ;  /* 0x000000151000720b */ /* 0x000fc40003f2e000 */
[----:B------:R-:W3:Y:S02]  /*0c90*/  LDG.E R16, desc[UR8][R2.64+0x10] ;  /* 0x0000100802107981 */ /* 0x000ee4000c1e1900 */
[----:B------:R-:W-:-:S05]  /*0ca0*/  SEL R15, R12, R15, !P1 ;  /* 0x0000000f0c0f7207 */ /* 0x000fca0004800000 */
[----:B------:R-:W-:-:S05]  /*0cb0*/  IMAD.WIDE R18, R15, 0xc, R4 ;  /* 0x0000000c0f127825 */ /* 0x000fca00078e0204 */
[----:B------:R-:W4:Y:S04]  /*0cc0*/  LDG.E R21, desc[UR8][R18.64+0x4] ;  /* 0x0000040812157981 */ /* 0x000f28000c1e1900 */
[----:B------:R-:W5:Y:S01]  /*0cd0*/  LDG.E R20, desc[UR8][R18.64] ;  /* 0x0000000812147981 */ /* 0x000f62000c1e1900 */
[----:B--2---:R-:W-:Y:S01]  /*0ce0*/  FADD R13, -R13, UR6 ;  /* 0x000000060d0d7e21 */ /* 0x004fe20008000100 */
[----:B---3--:R-:W-:-:S04]  /*0cf0*/  FADD R16, -R16, UR7 ;  /* 0x0000000710107e21 */ /* 0x008fc80008000100 */
[----:B------:R-:W-:Y:S01]  /*0d00*/  FMUL R16, R16, R16 ;  /* 0x0000001010107220 */ /* 0x000fe20000400000 */
        /* <DEDUP_REMOVED lines=36> */
[C---:B------:R-:W-:Y:S02]  /*0f50*/  @!P1 IADD3 R15, PT, PT, R12.reuse, 0x3, RZ ;  /* 0x000000030c0f9810 */ /* 0x040fe40007ffe0ff */
[----:B------:R-:W-:-:S07]  /*0f60*/  IADD3 R12, PT, PT, R12, 0x4, RZ ;  /* 0x000000040c0c7810 */ /* 0x000fce0007ffe0ff */
.L_x_9:
[----:B------:R-:W-:Y:S05]  /*0f70*/  BSYNC.RECONVERGENT B2 ;  /* 0x0000000000027941 */ /* 0x000fea0003800200 */
.L_x_8:
[----:B------:R-:W-:Y:S05]  /*0f80*/  @!P0 BRA `(.L_x_3) ;  /* 0x0000000000f88947 */ /* 0x000fea0003800000 */
[----:B------:R-:W-:Y:S01]  /*0f90*/  PRMT R2, R8, 0x9910, RZ ;  /* 0x0000991008027816 */ /* 0x000fe200000000ff */
[----:B------:R-:W-:Y:S04]  /*0fa0*/  BSSY.RECONVERGENT B2, `(.L_x_10) ;  /* 0x0000029000027945 */ /* 0x000fe80003800200 */
[----:B------:R-:W-:-:S05]  /*0fb0*/  IMAD R2, R11, R2, R14 ;  /* 0x000000020b027224 */ /* 0x000fca00078e020e */
[C---:B------:R-:W-:Y:S02]  /*0fc0*/  LOP3.LUT R3, R2.reuse, 0x3, RZ, 0xc0, !PT ;  /* 0x0000000302037812 */ /* 0x040fe400078ec0ff */
[----:B------:R-:W-:Y:S02]  /*0fd0*/  LOP3.LUT R2, R2, 0x1, RZ, 0xc0, !PT ;  /* 0x0000000102027812 */ /* 0x000fe400078ec0ff */
[----:B------:R-:W-:Y:S02]  /*0fe0*/  ISETP.NE.AND P0, PT, R3, 0x1, PT ;  /* 0x000000010300780c */ /* 0x000fe40003f05270 */
[----:B------:R-:W-:-:S11]  /*0ff0*/  ISETP.NE.U32.AND P1, PT, R2, 0x1, PT ;  /* 0x000000010200780c */ /* 0x000fd60003f25070 */
        /* <DEDUP_REMOVED lines=13> */
[----:B------:R-:W-:Y:S02]  /*10d0*/  FMUL R14, R13, R13 ;  /* 0x0000000d0d0e7220 */ /* 0x000fe40000400000 */
[----:B------:R-:W2:Y:S01]  /*10e0*/  LDG.E R13, desc[UR8][R2.64+0x10] ;  /* 0x00001008020d7981 */ /* 0x000ea2000c1e1900 */
[----:B----4-:R-:W-:Y:S01]  /*10f0*/  FADD R11, -R11, UR6 ;  /* 0x000000060b0b7e21 */ /* 0x010fe20008000100 */
[----:B------:R-:W-:-:S03]  /*1100*/  FFMA R21, R16, R16, R21 ;  /* 0x0000001010157223 */ /* 0x000fc60000000015 */
[----:B------:R-:W-:Y:S02]  /*1110*/  FFMA R14, R11, R11, R14 ;  /* 0x0000000b0b0e7223 */ /* 0x000fe4000000000e */
[----:B------:R-:W3:Y:S03]  /*1120*/  LDG.E R11, desc[UR8][R2.64+0xc] ;  /* 0x00000c08020b7981 */ /* 0x000ee6000c1e1900 */
[----:B------:R-:W-:-:S04]  /*1130*/  FSETP.GEU.AND P0, PT, R14, R21, PT ;  /* 0x000000150e00720b */ /* 0x000fc80003f0e000 */
[----:B------:R-:W-:-:S05]  /*1140*/  SEL R15, R12, R15, !P0 ;  /* 0x0000000f0c0f7207 */ /* 0x000fca0004000000 */
[----:B------:R-:W-:-:S05]  /*1150*/  IMAD.WIDE R4, R15, 0xc, R4 ;  /* 0x0000000c0f047825 */ /* 0x000fca00078e0204 */
[----:B------:R-:W4:Y:S04]  /*1160*/  LDG.E R16, desc[UR8][R4.64+0x4] ;  /* 0x0000040804107981 */ /* 0x000f28000c1e1900 */
[----:B------:R-:W5:Y:S01]  /*1170*/  LDG.E R14, desc[UR8][R4.64] ;  /* 0x00000008040e7981 */ /* 0x000f62000c1e1900 */
[----:B--2---:R-:W-:Y:S01]  /*1180*/  FADD R13, -R13, UR7 ;  /* 0x000000070d0d7e21 */ /* 0x004fe20008000100 */
[----:B---3--:R-:W-:Y:S01]  /*1190*/  FADD R11, -R11, UR6 ;  /* 0x000000060b0b7e21 */ /* 0x008fe20008000100 */
[----:B----4-:R-:W-:Y:S01]  /*11a0*/  FADD R18, -R16, UR7 ;  /* 0x0000000710127e21 */ /* 0x010fe20008000100 */
[----:B-----5:R-:W-:Y:S01]  /*11b0*/  FADD R16, -R14, UR6 ;  /* 0x000000060e107e21 */ /* 0x020fe20008000100 */
[----:B------:R-:W-:Y:S02]  /*11c0*/  FMUL R14, R13, R13 ;  /* 0x0000000d0d0e7220 */ /* 0x000fe40000400000 */
[----:B------:R-:W-:-:S02]  /*11d0*/  FMUL R13, R18, R18 ;  /* 0x00000012120d7220 */ /* 0x000fc40000400000 */
[----:B------:R-:W-:Y:S02]  /*11e0*/  FFMA R14, R11, R11, R14 ;  /* 0x0000000b0b0e7223 */ /* 0x000fe4000000000e */
[----:B------:R-:W-:-:S05]  /*11f0*/  FFMA R13, R16, R16, R13 ;  /* 0x00000010100d7223 */ /* 0x000fca000000000d */
[----:B------:R-:W-:-:S13]  /*1200*/  FSETP.GEU.AND P0, PT, R14, R13, PT ;  /* 0x0000000d0e00720b */ /* 0x000fda0003f0e000 */
[C---:B------:R-:W-:Y:S02]  /*1210*/  @!P0 IADD3 R15, PT, PT, R12.reuse, 0x1, RZ ;  /* 0x000000010c0f8810 */ /* 0x040fe40007ffe0ff */
[----:B------:R-:W-:-:S07]  /*1220*/  IADD3 R12, PT, PT, R12, 0x2, RZ ;  /* 0x000000020c0c7810 */ /* 0x000fce0007ffe0ff */
.L_x_11:
[----:B------:R-:W-:Y:S05]  /*1230*/  BSYNC.RECONVERGENT B2 ;  /* 0x0000000000027941 */ /* 0x000fea0003800200 */
.L_x_10:
[----:B------:R-:W-:Y:S05]  /*1240*/  @P1 BRA `(.L_x_3) ;  /* 0x0000000000481947 */ /* 0x000fea0003800000 */
        /* <DEDUP_REMOVED lines=9> */
[----:B--2---:R-:W-:Y:S01]  /*12e0*/  FADD R18, -R16, UR7 ;  /* 0x0000000710127e21 */ /* 0x004fe20008000100 */
[----:B---3--:R-:W-:-:S02]  /*12f0*/  FADD R16, -R14, UR6 ;  /* 0x000000060e107e21 */ /* 0x008fc40008000100 */
[----:B------:R-:W-:Y:S01]  /*1300*/  FMUL R14, R13, R13 ;  /* 0x0000000d0d0e7220 */ /* 0x000fe20000400000 */
[----:B------:R-:W-:Y:S01]  /*1310*/  FMUL R13, R18, R18 ;  /* 0x00000012120d7220 */ /* 0x000fe20000400000 */
[----:B----4-:R-:W-:-:S03]  /*1320*/  FADD R11, -R11, UR6 ;  /* 0x000000060b0b7e21 */ /* 0x010fc60008000100 */
[----:B------:R-:W-:Y:S01]  /*1330*/  FFMA R13, R16, R16, R13 ;  /* 0x00000010100d7223 */ /* 0x000fe2000000000d */
[----:B------:R-:W-:-:S05]  /*1340*/  FFMA R14, R11, R11, R14 ;  /* 0x0000000b0b0e7223 */ /* 0x000fca000000000e */
[----:B------:R-:W-:-:S04]  /*1350*/  FSETP.GEU.AND P0, PT, R14, R13, PT ;  /* 0x0000000d0e00720b */ /* 0x000fc80003f0e000 */
[----:B------:R-:W-:-:S09]  /*1360*/  SEL R15, R12, R15, !P0 ;  /* 0x0000000f0c0f7207 */ /* 0x000fd20004000000 */
.L_x_3:
[----:B------:R-:W-:Y:S05]  /*1370*/  BSYNC.RECONVERGENT B0 ;  /* 0x0000000000007941 */ /* 0x000fea0003800200 */
.L_x_2:
[----:B------:R-:W0:Y:S01]  /*1380*/  LDC.64 R12, c[0x0][0x380] ;  /* 0x0000e000ff0c7b82 */ /* 0x000e220000000a00 */
[----:B------:R-:W1:Y:S01]  /*1390*/  LDCU UR6, c[0x0][0x398] ;  /* 0x00007300ff0677ac */ /* 0x000e620008000800 */
[----:B0-----:R-:W-:-:S04]  /*13a0*/  IMAD.WIDE R2, R10, 0xc, R12 ;  /* 0x0000000c0a027825 */ /* 0x001fc800078e020c */
[----:B------:R-:W-:Y:S01]  /*13b0*/  IMAD.WIDE R12, R15, 0xc, R12 ;  /* 0x0000000c0f0c7825 */ /* 0x000fe200078e020c */
[----:B------:R-:W2:Y:S04]  /*13c0*/  LDG.E R19, desc[UR8][R2.64+0x4] ;  /* 0x0000040802137981 */ /* 0x000ea8000c1e1900 */
[----:B------:R-:W3:Y:S04]  /*13d0*/  LDG.E R15, desc[UR8][R2.64] ;  /* 0x00000008020f7981 */ /* 0x000ee8000c1e1900 */
[----:B------:R-:W4:Y:S04]  /*13e0*/  LDG.E R21, desc[UR8][R2.64+0x8] ;  /* 0x0000080802157981 */ /* 0x000f28000c1e1900 */
[----:B------:R-:W5:Y:S04]  /*13f0*/  LDG.E R23, desc[UR8][R12.64] ;  /* 0x000000080c177981 */ /* 0x000f68000c1e1900 */
[----:B------:R-:W5:Y:S04]  /*1400*/  LDG.E R25, desc[UR8][R12.64+0x4] ;  /* 0x000004080c197981 */ /* 0x000f68000c1e1900 */
[----:B------:R-:W5:Y:S01]  /*1410*/  LDG.E R11, desc[UR8][R12.64+0x8] ;  /* 0x000008080c0b7981 */ /* 0x000f62000c1e1900 */
[----:B-1----:R-:W-:-:S02]  /*1420*/  MOV R5, UR6 ;  /* 0x0000000600057c02 */ /* 0x002fc40008000f00 */
[----:B------:R-:W-:-:S04]  /*1430*/  IADD3 R10, PT, PT, R10, UR5, RZ ;  /* 0x000000050a0a7c10 */ /* 0x000fc8000fffe0ff */
[----:B------:R-:W-:Y:S02]  /*1440*/  ISETP.GE.AND P0, PT, R10, R5, PT ;  /* 0x000000050a00720c */ /* 0x000fe40003f06270 */
[----:B------:R-:W-:Y:S02]  /*1450*/  IADD3 R9, PT, PT, R9, 0x1, RZ ;  /* 0x0000000109097810 */ /* 0x000fe40007ffe0ff */
[----:B------:R-:W-:Y:S02]  /*1460*/  IADD3 R8, PT, PT, R8, 0x1, RZ ;  /* 0x0000000108087810 */ /* 0x000fe40007ffe0ff */
[----:B------:R-:W-:Y:S01]  /*1470*/  IADD3 R6, PT, PT, R6, 0x1, RZ ;  /* 0x0000000106067810 */ /* 0x000fe20007ffe0ff */
[----:B--2---:R0:W-:Y:S04]  /*1480*/  STG.E desc[UR8][R12.64+0x4], R19 ;  /* 0x000004130c007986 */ /* 0x0041e8000c101908 */
[----:B---3--:R0:W-:Y:S04]  /*1490*/  STG.E desc[UR8][R12.64], R15 ;  /* 0x0000000f0c007986 */ /* 0x0081e8000c101908 */
[----:B----4-:R0:W-:Y:S04]  /*14a0*/  STG.E desc[UR8][R12.64+0x8], R21 ;  /* 0x000008150c007986 */ /* 0x0101e8000c101908 */
[----:B-----5:R0:W-:Y:S04]  /*14b0*/  STG.E desc[UR8][R2.64], R23 ;  /* 0x0000001702007986 */ /* 0x0201e8000c101908 */
[----:B------:R0:W-:Y:S04]  /*14c0*/  STG.E desc[UR8][R2.64+0x4], R25 ;  /* 0x0000041902007986 */ /* 0x0001e8000c101908 */
[----:B------:R0:W-:Y:S01]  /*14d0*/  STG.E desc[UR8][R2.64+0x8], R11 ;  /* 0x0000080b02007986 */ /* 0x0001e2000c101908 */
[----:B------:R-:W-:Y:S05]  /*14e0*/  @!P0 BRA `(.L_x_12) ;  /* 0xffffffec00208947 */ /* 0x000fea000383ffff */
.L_x_1:
[----:B------:R-:W-:Y:S05]  /*14f0*/  BSYNC.RECONVERGENT B1 ;  /* 0x0000000000017941 */ /* 0x000fea0003800200 */
.L_x_0:
[----:B------:R-:W-:-:S04]  /*1500*/  ISETP.GE.AND P0, PT, R5, 0x1, PT ;  /* 0x000000010500780c */ /* 0x000fc80003f06270 */
[----:B------:R-:W-:-:S13]  /*1510*/  ISETP.NE.OR P0, PT, R0, RZ, !P0 ;  /* 0x000000ff0000720c */ /* 0x000fda0004705670 */
[----:B------:R-:W-:Y:S05]  /*1520*/  @P0 EXIT ;  /* 0x000000000000094d */ /* 0x000fea0003800000 */
[C---:B------:R-:W-:Y:S01]  /*1530*/  ISETP.GE.U32.AND P1, PT, R5.reuse, 0x10, PT ;  /* 0x000000100500780c */ /* 0x040fe20003f26070 */
[----:B------:R-:W-:Y:S01]  /*1540*/  BSSY.RECONVERGENT B0, `(.L_x_13) ;  /* 0x000003c000007945 */ /* 0x000fe20003800200 */
[----:B0-----:R-:W-:Y:S01]  /*1550*/  LOP3.LUT R12, R5, 0xf, RZ, 0xc0, !PT ;  /* 0x0000000f050c7812 */ /* 0x001fe200078ec0ff */
[----:B------:R-:W-:-:S03]  /*1560*/  HFMA2 R0, -RZ, RZ, 0, 0 ;  /* 0x00000000ff007431 */ /* 0x000fc600000001ff */
[----:B------:R-:W-:-:S07]  /*1570*/  ISETP.NE.AND P0, PT, R12, RZ, PT ;  /* 0x000000ff0c00720c */ /* 0x000fce0003f05270 */
[----:B------:R-:W-:Y:S06]  /*1580*/  @!P1 BRA `(.L_x_14) ;  /* 0x0000000000dc9947 */ /* 0x000fec0003800000 */
[----:B------:R-:W0:Y:S01]  /*1590*/  LDCU.64 UR6, c[0x0][0x380] ;  /* 0x00007000ff0677ac */ /* 0x000e220008000a00 */
[----:B------:R-:W-:Y:S01]  /*15a0*/  LOP3.LUT R0, R5, 0x7ffffff0, RZ, 0xc0, !PT ;  /* 0x7ffffff005007812 */ /* 0x000fe200078ec0ff */
[----:B------:R-:W1:Y:S03]  /*15b0*/  LDCU.64 UR4, c[0x0][0x3a0] ;  /* 0x00007400ff0477ac */ /* 0x000e660008000a00 */
[----:B------:R-:W-:Y:S01]  /*15c0*/  IADD3 R4, PT, PT, -R0, RZ, RZ ;  /* 0x000000ff00047210 */ /* 0x000fe20007ffe1ff */
[----:B0-----:R-:W-:Y:S02]  /*15d0*/  UIADD3 UR6, UP0, UPT, UR6, 0x68, URZ ;  /* 0x0000006806067890 */ /* 0x001fe4000ff1e0ff */
[----:B-1----:R-:W-:Y:S02]  /*15e0*/  UIADD3 UR4, UP1, UPT, UR4, 0x7, URZ ;  /* 0x0000000704047890 */ /* 0x002fe4000ff3e0ff */
[----:B------:R-:W-:-:S02]  /*15f0*/  UIADD3.X UR7, UPT, UPT, URZ, UR7, URZ, UP0, !UPT ;  /* 0x00000007ff077290 */ /* 0x000fc400087fe4ff */
[----:B------:R-:W-:Y:S01]  /*1600*/  MOV R10, UR6 ;  /* 0x00000006000a7c02 */ /* 0x000fe20008000f00 */
[----:B------:R-:W-:Y:S01]  /*1610*/  UIADD3.X UR5, UPT, UPT, URZ, UR5, URZ, UP1, !UPT ;  /* 0x00000005ff057290 */ /* 0x000fe20008ffe4ff */
[----:B------:R-:W-:Y:S02]  /*1620*/  MOV R8, UR4 ;  /* 0x0000000400087c02 */ /* 0x000fe40008000f00 */
[----:B------:R-:W-:-:S03]  /*1630*/  MOV R9, UR7 ;  /* 0x0000000700097c02 */ /* 0x000fc60008000f00 */
[----:B------:R-:W-:-:S07]  /*1640*/  MOV R17, UR5 ;  /* 0x0000000500117c02 */ /* 0x000fce0008000f00 */
.L_x_15:
[----:B------:R-:W-:Y:S02]  /*1650*/  MOV R2, R10 ;  /* 0x0000000a00027202 */ /* 0x000fe40000000f00 */
[----:B------:R-:W-:-:S05]  /*1660*/  MOV R3, R9 ;  /* 0x0000000900037202 */ /* 0x000fca0000000f00 */
[----:B------:R-:W2:Y:S01]  /*1670*/  LDG.E.U8 R9, desc[UR8][R2.64+-0x60] ;  /* 0xffffa00802097981 */ /* 0x000ea2000c1e1100 */
[----:B-1----:R-:W-:Y:S02]  /*1680*/  MOV R6, R8 ;  /* 0x0000000800067202 */ /* 0x002fe40000000f00 */
[----:B------:R-:W-:-:S05]  /*1690*/  MOV R7, R17 ;  /* 0x0000001100077202 */ /* 0x000fca0000000f00 */
[----:B--2---:R0:W-:Y:S04]  /*16a0*/  STG.E.U8 desc[UR8][R6.64+-0x7], R9 ;  /* 0xfffff90906007986 */ /* 0x0041e8000c101108 */
[----:B------:R-:W2:Y:S04]  /*16b0*/  LDG.E.U8 R11, desc[UR8][R2.64+-0x54] ;  /* 0xffffac08020b7981 */ /* 0x000ea8000c1e1100 */
[----:B--2---:R1:W-:Y:S04]  /*16c0*/  STG.E.U8 desc[UR8][R6.64+-0x6], R11 ;  /* 0xfffffa0b06007986 */ /* 0x0043e8000c101108 */
[----:B------:R-:W2:Y:S04]  /*16d0*/  LDG.E.U8 R13, desc[UR8][R2.64+-0x48] ;  /* 0xffffb808020d7981 */ /* 0x000ea8000c1e1100 */
[----:B--2---:R2:W-:Y:S04]  /*16e0*/  STG.E.U8 desc[UR8][R6.64+-0x5], R13 ;  /* 0xfffffb0d06007986 */ /* 0x0045e8000c101108 */
[----:B------:R-:W3:Y:S04]  /*16f0*/  LDG.E.U8 R15, desc[UR8][R2.64+-0x3c] ;  /* 0xffffc408020f7981 */ /* 0x000ee8000c1e1100 */
[----:B---3--:R3:W-:Y:S04]  /*1700*/  STG.E.U8 desc[UR8][R6.64+-0x4], R15 ;  /* 0xfffffc0f06007986 */ /* 0x0087e8000c101108 */
[----:B------:R-:W4:Y:S04]  /*1710*/  LDG.E.U8 R17, desc[UR8][R2.64+-0x30] ;  /* 0xffffd00802117981 */ /* 0x000f28000c1e1100 */
[----:B----4-:R4:W-:Y:S04]  /*1720*/  STG.E.U8 desc[UR8][R6.64+-0x3], R17 ;  /* 0xfffffd1106007986 */ /* 0x0109e8000c101108 */
[----:B------:R-:W5:Y:S04]  /*1730*/  LDG.E.U8 R19, desc[UR8][R2.64+-0x24] ;  /* 0xffffdc0802137981 */ /* 0x000f68000c1e1100 */
[----:B-----5:R5:W-:Y:S04]  /*1740*/  STG.E.U8 desc[UR8][R6.64+-0x2], R19 ;  /* 0xfffffe1306007986 */ /* 0x020be8000c101108 */
[----:B0-----:R-:W2:Y:S04]  /*1750*/  LDG.E.U8 R9, desc[UR8][R2.64+-0x18] ;  /* 0xffffe80802097981 */ /* 0x001ea8000c1e1100 */
[----:B--2---:R0:W-:Y:S04]  /*1760*/  STG.E.U8 desc[UR8][R6.64+-0x1], R9 ;  /* 0xffffff0906007986 */ /* 0x0041e8000c101108 */
[----:B-1----:R-:W2:Y:S04]  /*1770*/  LDG.E.U8 R11, desc[UR8][R2.64+-0xc] ;  /* 0xfffff408020b7981 */ /* 0x002ea8000c1e1100 */
[----:B--2---:R1:W-:Y:S04]  /*1780*/  STG.E.U8 desc[UR8][R6.64], R11 ;  /* 0x0000000b06007986 */ /* 0x0043e8000c101108 */
[----:B------:R-:W2:Y:S04]  /*1790*/  LDG.E.U8 R13, desc[UR8][R2.64] ;  /* 0x00000008020d7981 */ /* 0x000ea8000c1e1100 */
[----:B--2---:R2:W-:Y:S04]  /*17a0*/  STG.E.U8 desc[UR8][R6.64+0x1], R13 ;  /* 0x0000010d06007986 */ /* 0x0045e8000c101108 */
[----:B---3--:R-:W3:Y:S04]  /*17b0*/  LDG.E.U8 R15, desc[UR8][R2.64+0xc] ;  /* 0x00000c08020f7981 */ /* 0x008ee8000c1e1100 */
[----:B---3--:R3:W-:Y:S04]  /*17c0*/  STG.E.U8 desc[UR8][R6.64+0x2], R15 ;  /* 0x0000020f06007986 */ /* 0x0087e8000c101108 */
[----:B----4-:R-:W4:Y:S04]  /*17d0*/  LDG.E.U8 R17, desc[UR8][R2.64+0x18] ;  /* 0x0000180802117981 */ /* 0x010f28000c1e1100 */
[----:B----4-:R-:W-:Y:S04]  /*17e0*/  STG.E.U8 desc[UR8][R6.64+0x3], R17 ;  /* 0x0000031106007986 */ /* 0x010fe8000c101108 */
[----:B-----5:R-:W4:Y:S04]  /*17f0*/  LDG.E.U8 R19, desc[UR8][R2.64+0x24] ;  /* 0x0000240802137981 */ /* 0x020f28000c1e1100 */
[----:B----4-:R-:W-:Y:S04]  /*1800*/  STG.E.U8 desc[UR8][R6.64+0x4], R19 ;  /* 0x0000041306007986 */ /* 0x010fe8000c101108 */
[----:B0-----:R-:W4:Y:S04]  /*1810*/  LDG.E.U8 R9, desc[UR8][R2.64+0x30] ;  /* 0x0000300802097981 */ /* 0x001f28000c1e1100 */
[----:B----4-:R0:W-:Y:S04]  /*1820*/  STG.E.U8 desc[UR8][R6.64+0x5], R9 ;  /* 0x0000050906007986 */ /* 0x0101e8000c101108 */
[----:B-1----:R-:W4:Y:S04]  /*1830*/  LDG.E.U8 R11, desc[UR8][R2.64+0x3c] ;  /* 0x00003c08020b7981 */ /* 0x002f28000c1e1100 */
[----:B----4-:R1:W-:Y:S04]  /*1840*/  STG.E.U8 desc[UR8][R6.64+0x6], R11 ;  /* 0x0000060b06007986 */ /* 0x0103e8000c101108 */
[----:B--2---:R-:W2:Y:S04]  /*1850*/  LDG.E.U8 R13, desc[UR8][R2.64+0x48] ;  /* 0x00004808020d7981 */ /* 0x004ea8000c1e1100 */
[----:B--2---:R1:W-:Y:S04]  /*1860*/  STG.E.U8 desc[UR8][R6.64+0x7], R13 ;  /* 0x0000070d06007986 */ /* 0x0043e8000c101108 */
[----:B---3--:R-:W2:Y:S01]  /*1870*/  LDG.E.U8 R15, desc[UR8][R2.64+0x54] ;  /* 0x00005408020f7981 */ /* 0x008ea2000c1e1100 */
[----:B------:R-:W-:-:S02]  /*1880*/  IADD3 R4, PT, PT, R4, 0x10, RZ ;  /* 0x0000001004047810 */ /* 0x000fc40007ffe0ff */
[----:B------:R-:W-:Y:S02]  /*1890*/  IADD3 R10, P2, PT, R2, 0xc0, RZ ;  /* 0x000000c0020a7810 */ /* 0x000fe40007f5e0ff */
[----:B------:R-:W-:Y:S02]  /*18a0*/  ISETP.NE.AND P1, PT, R4, RZ, PT ;  /* 0x000000ff0400720c */ /* 0x000fe40003f25270 */
[----:B------:R-:W-:Y:S02]  /*18b0*/  IADD3 R8, P3, PT, R6, 0x10, RZ ;  /* 0x0000001006087810 */ /* 0x000fe40007f7e0ff */
[----:B0-----:R-:W-:Y:S02]  /*18c0*/  IADD3.X R9, PT, PT, RZ, R3, RZ, P2, !PT ;  /* 0x00000003ff097210 */ /* 0x001fe400017fe4ff */
[----:B------:R-:W-:Y:S01]  /*18d0*/  IADD3.X R17, PT, PT, RZ, R7, RZ, P3, !PT ;  /* 0x00000007ff117210 */ /* 0x000fe20001ffe4ff */
[----:B--2---:R1:W-:Y:S06]  /*18e0*/  STG.E.U8 desc[UR8][R6.64+0x8], R15 ;  /* 0x0000080f06007986 */ /* 0x0043ec000c101108 */
[----:B------:R-:W-:Y:S05]  /*18f0*/  @P1 BRA `(.L_x_15) ;  /* 0xfffffffc00541947 */ /* 0x000fea000383ffff */
.L_x_14:
[----:B------:R-:W-:Y:S05]  /*1900*/  BSYNC.RECONVERGENT B0 ;  /* 0x0000000000007941 */ /* 0x000fea0003800200 */
.L_x_13:
[----:B------:R-:W-:Y:S05]  /*1910*/  @!P0 EXIT ;  /* 0x000000000000894d */ /* 0x000fea0003800000 */
[----:B------:R-:W-:Y:S01]  /*1920*/  ISETP.GE.U32.AND P0, PT, R12, 0x8, PT ;  /* 0x000000080c00780c */ /* 0x000fe20003f06070 */
[----:B------:R-:W-:Y:S01]  /*1930*/  BSSY.RECONVERGENT B0, `(.L_x_16) ;  /* 0x000001a000007945 */ /* 0x000fe20003800200 */
[----:B------:R-:W-:-:S04]  /*1940*/  LOP3.LUT R4, R5, 0x7, RZ, 0xc0, !PT ;  /* 0x0000000705047812 */ /* 0x000fc800078ec0ff */
[----:B------:R-:W-:-:S07]  /*1950*/  ISETP.NE.AND P1, PT, R4, RZ, PT ;  /* 0x000000ff0400720c */ /* 0x000fce0003f25270 */
[----:B------:R-:W-:Y:S06]  /*1960*/  @!P0 BRA `(.L_x_17) ;  /* 0x0000000000588947 */ /* 0x000fec0003800000 */
[----:B------:R-:W0:Y:S01]  /*1970*/  LDC.64 R2, c[0x0][0x380] ;  /* 0x0000e000ff027b82 */ /* 0x000e220000000a00 */
[----:B------:R-:W1:Y:S01]  /*1980*/  LDCU.64 UR4, c[0x0][0x3a0] ;  /* 0x00007400ff0477ac */ /* 0x000e620008000a00 */
[----:B0-----:R-:W-:-:S05]  /*1990*/  IMAD.WIDE.U32 R2, R0, 0xc, R2 ;  /* 0x0000000c00027825 */ /* 0x001fca00078e0002 */
[----:B------:R-:W2:Y:S01]  /*19a0*/  LDG.E.U8 R9, desc[UR8][R2.64+0x8] ;  /* 0x0000080802097981 */ /* 0x000ea2000c1e1100 */
[----:B-1----:R-:W-:-:S04]  /*19b0*/  IADD3 R6, P0, PT, R0, UR4, RZ ;  /* 0x0000000400067c10 */ /* 0x002fc8000ff1e0ff */
[----:B------:R-:W-:-:S05]  /*19c0*/  IADD3.X R7, PT, PT, RZ, UR5, RZ, P0, !PT ;  /* 0x00000005ff077c10 */ /* 0x000fca00087fe4ff */
[----:B--2---:R0:W-:Y:S04]  /*19d0*/  STG.E.U8 desc[UR8][R6.64], R9 ;  /* 0x0000000906007986 */ /* 0x0041e8000c101108 */
[----:B------:R-:W2:Y:S04]  /*19e0*/  LDG.E.U8 R11, desc[UR8][R2.64+0x14] ;  /* 0x00001408020b7981 */ /* 0x000ea8000c1e1100 */
[----:B--2---:R1:W-:Y:S04]  /*19f0*/  STG.E.U8 desc[UR8][R6.64+0x1], R11 ;  /* 0x0000010b06007986 */ /* 0x0043e8000c101108 */
[----:B------:R-:W2:Y:S04]  /*1a00*/  LDG.E.U8 R13, desc[UR8][R2.64+0x20] ;  /* 0x00002008020d7981 */ /* 0x000ea8000c1e1100 */
[----:B--2---:R2:W-:Y:S04]  /*1a10*/  STG.E.U8 desc[UR8][R6.64+0x2], R13 ;  /* 0x0000020d06007986 */ /* 0x0045e8000c101108 */
[----:B------:R-:W3:Y:S04]  /*1a20*/  LDG.E.U8 R15, desc[UR8][R2.64+0x2c] ;  /* 0x00002c08020f7981 */ /* 0x000ee8000c1e1100 */
[----:B---3--:R2:W-:Y:S04]  /*1a30*/  STG.E.U8 desc[UR8][R6.64+0x3], R15 ;  /* 0x0000030f06007986 */ /* 0x0085e8000c101108 */
[----:B------:R-:W3:Y:S04]  /*1a40*/  LDG.E.U8 R17, desc[UR8][R2.64+0x38] ;  /* 0x0000380802117981 */ /* 0x000ee8000c1e1100 */
[----:B---3--:R2:W-:Y:S04]  /*1a50*/  STG.E.U8 desc[UR8][R6.64+0x4], R17 ;  /* 0x0000041106007986 */ /* 0x0085e8000c101108 */
[----:B------:R-:W3:Y:S04]  /*1a60*/  LDG.E.U8 R19, desc[UR8][R2.64+0x44] ;  /* 0x0000440802137981 */ /* 0x000ee8000c1e1100 */
[----:B---3--:R2:W-:Y:S04]  /*1a70*/  STG.E.U8 desc[UR8][R6.64+0x5], R19 ;  /* 0x0000051306007986 */ /* 0x0085e8000c101108 */
[----:B0-----:R-:W3:Y:S04]  /*1a80*/  LDG.E.U8 R9, desc[UR8][R2.64+0x50] ;  /* 0x0000500802097981 */ /* 0x001ee8000c1e1100 */
[----:B---3--:R2:W-:Y:S04]  /*1a90*/  STG.E.U8 desc[UR8][R6.64+0x6], R9 ;  /* 0x0000060906007986 */ /* 0x0085e8000c101108 */
[----:B-1----:R-:W3:Y:S01]  /*1aa0*/  LDG.E.U8 R11, desc[UR8][R2.64+0x5c] ;  /* 0x00005c08020b7981 */ /* 0x002ee2000c1e1100 */
[----:B------:R-:W-:-:S03]  /*1ab0*/  IADD3 R0, PT, PT, R0, 0x8, RZ ;  /* 0x0000000800007810 */ /* 0x000fc60007ffe0ff */
[----:B---3--:R2:W-:Y:S04]  /*1ac0*/  STG.E.U8 desc[UR8][R6.64+0x7], R11 ;  /* 0x0000070b06007986 */ /* 0x0085e8000c101108 */
.L_x_17:
[----:B------:R-:W-:Y:S05]  /*1ad0*/  BSYNC.RECONVERGENT B0 ;  /* 0x0000000000007941 */ /* 0x000fea0003800200 */
.L_x_16:
[----:B------:R-:W-:Y:S05]  /*1ae0*/  @!P1 EXIT ;  /* 0x000000000000994d */ /* 0x000fea0003800000 */
[----:B------:R-:W-:Y:S01]  /*1af0*/  ISETP.GE.U32.AND P0, PT, R4, 0x4, PT ;  /* 0x000000040400780c */ /* 0x000fe20003f06070 */
[----:B------:R-:W-:Y:S01]  /*1b00*/  BSSY.RECONVERGENT B0, `(.L_x_18) ;  /* 0x0000012000007945 */ /* 0x000fe20003800200 */
[----:B-12---:R-:W-:-:S04]  /*1b10*/  LOP3.LUT R6, R5, 0x3, RZ, 0xc0, !PT ;  /* 0x0000000305067812 */ /* 0x006fc800078ec0ff */
        /* <DEDUP_REMOVED lines=13> */
[----:B------:R-:W2:Y:S01]  /*1bf0*/  LDG.E.U8 R13, desc[UR8][R2.64+0x2c] ;  /* 0x00002c08020d7981 */ /* 0x000ea2000c1e1100 */
[----:B------:R-:W-:-:S03]  /*1c00*/  IADD3 R0, PT, PT, R0, 0x4, RZ ;  /* 0x0000000400007810 */ /* 0x000fc60007ffe0ff */
[----:B--2---:R0:W-:Y:S04]  /*1c10*/  STG.E.U8 desc[UR8][R4.64+0x3], R13 ;  /* 0x0000030d04007986 */ /* 0x0041e8000c101108 */
.L_x_19:
[----:B------:R-:W-:Y:S05]  /*1c20*/  BSYNC.RECONVERGENT B0 ;  /* 0x0000000000007941 */ /* 0x000fea0003800200 */
.L_x_18:
[----:B------:R-:W-:Y:S05]  /*1c30*/  @!P1 EXIT ;  /* 0x000000000000994d */ /* 0x000fea0003800000 */
[----:B------:R-:W1:Y:S01]  /*1c40*/  LDC.64 R2, c[0x0][0x380] ;  /* 0x0000e000ff027b82 */ /* 0x000e620000000a00 */
[----:B------:R-:W0:Y:S01]  /*1c50*/  LDCU.64 UR4, c[0x0][0x3a0] ;  /* 0x00007400ff0477ac */ /* 0x000e220008000a00 */
[----:B------:R-:W-:Y:S02]  /*1c60*/  IADD3 R6, PT, PT, -R6, RZ, RZ ;  /* 0x000000ff06067210 */ /* 0x000fe40007ffe1ff */
[----:B0-----:R-:W-:-:S04]  /*1c70*/  IADD3 R4, P0, PT, R0, UR4, RZ ;  /* 0x0000000400047c10 */ /* 0x001fc8000ff1e0ff */
[----:B------:R-:W-:Y:S01]  /*1c80*/  IADD3.X R9, PT, PT, RZ, UR5, RZ, P0, !PT ;  /* 0x00000005ff097c10 */ /* 0x000fe200087fe4ff */
[----:B-1----:R-:W-:-:S03]  /*1c90*/  IMAD.WIDE.U32 R2, R0, 0xc, R2 ;  /* 0x0000000c00027825 */ /* 0x002fc600078e0002 */
[----:B------:R-:W-:-:S04]  /*1ca0*/  IADD3 R0, P1, PT, R2, 0x8, RZ ;  /* 0x0000000802007810 */ /* 0x000fc80007f3e0ff */
[----:B------:R-:W-:-:S09]  /*1cb0*/  IADD3.X R7, PT, PT, RZ, R3, RZ, P1, !PT ;  /* 0x00000003ff077210 */ /* 0x000fd20000ffe4ff */
.L_x_20:
[----:B0-----:R-:W-:Y:S02]  /*1cc0*/  MOV R2, R0 ;  /* 0x0000000000027202 */ /* 0x001fe40000000f00 */
[----:B------:R-:W-:-:S05]  /*1cd0*/  MOV R3, R7 ;  /* 0x0000000700037202 */ /* 0x000fca0000000f00 */
[----:B------:R0:W2:Y:S01]  /*1ce0*/  LDG.E.U8 R5, desc[UR8][R2.64] ;  /* 0x0000000802057981 */ /* 0x0000a2000c1e1100 */
[----:B------:R-:W-:Y:S02]  /*1cf0*/  IADD3 R6, PT, PT, R6, 0x1, RZ ;  /* 0x0000000106067810 */ /* 0x000fe40007ffe0ff */
[----:B------:R-:W-:Y:S02]  /*1d00*/  IADD3 R0, P2, PT, R0, 0xc, RZ ;  /* 0x0000000c00007810 */ /* 0x000fe40007f5e0ff */
[----:B------:R-:W-:Y:S02]  /*1d10*/  ISETP.NE.AND P0, PT, R6, RZ, PT ;  /* 0x000000ff0600720c */ /* 0x000fe40003f05270 */
[----:B------:R-:W-:Y:S02]  /*1d20*/  IADD3.X R7, PT, PT, RZ, R7, RZ, P2, !PT ;  /* 0x00000007ff077210 */ /* 0x000fe400017fe4ff */
[----:B0-----:R-:W-:Y:S02]  /*1d30*/  MOV R2, R4 ;  /* 0x0000000400027202 */ /* 0x001fe40000000f00 */
[----:B------:R-:W-:-:S02]  /*1d40*/  MOV R3, R9 ;  /* 0x0000000900037202 */ /* 0x000fc40000000f00 */
[----:B------:R-:W-:-:S04]  /*1d50*/  IADD3 R4, P1, PT, R4, 0x1, RZ ;  /* 0x0000000104047810 */ /* 0x000fc80007f3e0ff */
[----:B------:R-:W-:Y:S01]  /*1d60*/  IADD3.X R9, PT, PT, RZ, R9, RZ, P1, !PT ;  /* 0x00000009ff097210 */ /* 0x000fe20000ffe4ff */
[----:B--2---:R0:W-:Y:S01]  /*1d70*/  STG.E.U8 desc[UR8][R2.64], R5 ;  /* 0x0000000502007986 */ /* 0x0041e2000c101108 */
[----:B------:R-:W-:Y:S07]  /*1d80*/  @P0 BRA `(.L_x_20) ;  /* 0xfffffffc00cc0947 */ /* 0x000fee000383ffff */
[----:B------:R-:W-:Y:S05]  /*1d90*/  EXIT ;  /* 0x000000000000794d */ /* 0x000fea0003800000 */
.L_x_21:
[----:B------:R-:W-:-:S00]  /*1da0*/  BRA `(.L_x_21) ;  /* 0xfffffffc00fc7947 */ /* 0x000fc0000383ffff */
[----:B------:R-:W-:-:S00]  /*1db0*/  NOP ;  /* 0x0000000000007918 */ /* 0x000fc00000000000 */
        /* <DEDUP_REMOVED lines=12> */
.L_x_22:


//--------------------- .nv.shared.reserved.0     --------------------------
	.section	.nv.shared.reserved.0,"aw",@nobits
	.weak		__nv_reservedSMEM_offset_0_alias
	.size		__nv_reservedSMEM_offset_0_alias, 0, 64
	.other		__nv_reservedSMEM_offset_0_alias,@"STO_CUDA_RESERVED_SHARED STV_DEFAULT"
__nv_reservedSMEM_offset_0_alias:
	.zero		0
	.zero		64


//--------------------- .nv.constant0._Z10k_smallestP8GPUPointS_iiPc --------------------------
	.section	.nv.constant0._Z10k_smallestP8GPUPointS_iiPc,"a",@progbits
	.sectionflags	@""
	.align	4
.nv.constant0._Z10k_smallestP8GPUPointS_iiPc:
	.zero		936


//--------------------- SYMBOLS --------------------------

	.type		.nv.reservedSmem.offset0,@object
	.size		.nv.reservedSmem.offset0,0x4
